//
// Generated by NVIDIA NVVM Compiler
//
// Compiler Build ID: CL-36424714
// Cuda compilation tools, release 13.0, V13.0.88
// Based on NVVM 20.0.0
//

.version 9.0
.target sm_100
.address_size 64

	// .globl	_Z9layernormPfS_S_S_ii
.func  (.param .b64 func_retval0) __internal_accurate_pow
(
	.param .b64 __internal_accurate_pow_param_0
)
;
.extern .shared .align 16 .b8 shared[];

.visible .entry _Z9layernormPfS_S_S_ii(
	.param .u64 .ptr .align 1 _Z9layernormPfS_S_S_ii_param_0,
	.param .u64 .ptr .align 1 _Z9layernormPfS_S_S_ii_param_1,
	.param .u64 .ptr .align 1 _Z9layernormPfS_S_S_ii_param_2,
	.param .u64 .ptr .align 1 _Z9layernormPfS_S_S_ii_param_3,
	.param .u32 _Z9layernormPfS_S_S_ii_param_4,
	.param .u32 _Z9layernormPfS_S_S_ii_param_5
)
{
	.reg .pred 	%p<25>;
	.reg .b32 	%r<41>;
	.reg .b32 	%f<36>;
	.reg .b64 	%rd<16>;
	.reg .b64 	%fd<23>;

	ld.param.u64 	%rd1, [_Z9layernormPfS_S_S_ii_param_0];
	ld.param.u64 	%rd2, [_Z9layernormPfS_S_S_ii_param_1];
	ld.param.u64 	%rd3, [_Z9layernormPfS_S_S_ii_param_2];
	ld.param.u64 	%rd4, [_Z9layernormPfS_S_S_ii_param_3];
	ld.param.u32 	%r15, [_Z9layernormPfS_S_S_ii_param_5];
	mov.u32 	%r1, %ctaid.x;
	mov.u32 	%r2, %tid.x;
	setp.ne.s32 	%p2, %r2, 0;
	@%p2 bra 	$L__BB0_2;
	mov.f32 	%f13, 0f00000000;
	st.shared.v2.f32 	[shared], {%f13, %f13};
$L__BB0_2:
	bar.sync 	0;
	setp.ge.s32 	%p3, %r2, %r15;
	shl.b32 	%r16, %r2, 2;
	mov.u32 	%r17, shared;
	add.s32 	%r18, %r17, %r16;
	add.s32 	%r3, %r18, 8;
	@%p3 bra 	$L__BB0_4;
	mad.lo.s32 	%r19, %r15, %r1, %r2;
	cvta.to.global.u64 	%rd5, %rd1;
	mul.wide.u32 	%rd6, %r19, 4;
	add.s64 	%rd7, %rd5, %rd6;
	ld.global.f32 	%f14, [%rd7];
	st.shared.f32 	[%r3], %f14;
$L__BB0_4:
	setp.lt.s32 	%p4, %r15, 1;
	mov.f32 	%f32, 0f00000000;
	@%p4 bra 	$L__BB0_7;
	mov.f32 	%f32, 0f00000000;
	mov.b32 	%r39, 0;
	mov.u32 	%r4, %ntid.x;
$L__BB0_6:
	shl.b32 	%r21, %r39, 2;
	add.s32 	%r23, %r17, %r21;
	ld.shared.f32 	%f17, [%r23+8];
	add.f32 	%f32, %f32, %f17;
	add.s32 	%r39, %r39, %r4;
	setp.lt.s32 	%p5, %r39, %r15;
	@%p5 bra 	$L__BB0_6;
$L__BB0_7:
	setp.lt.s32 	%p6, %r15, 1;
	atom.shared.add.f32 	%f19, [shared], %f32;
	bar.sync 	0;
	ld.shared.f32 	%f20, [shared];
	cvt.rn.f32.s32 	%f4, %r15;
	div.rn.f32 	%f5, %f20, %f4;
	mov.f32 	%f34, 0f00000000;
	@%p6 bra 	$L__BB0_15;
	mov.f64 	%fd7, 0d4000000000000000;
	{
	.reg .b32 %temp; 
	mov.b64 	{%temp, %r7}, %fd7;
	}
	and.b32  	%r8, %r7, 2146435072;
	setp.eq.s32 	%p7, %r8, 1062207488;
	setp.lt.s32 	%p8, %r7, 0;
	selp.b32 	%r9, 0, 2146435072, %p8;
	and.b32  	%r25, %r7, 2147483647;
	setp.ne.s32 	%p9, %r25, 1071644672;
	and.pred  	%p1, %p7, %p9;
	or.b32  	%r10, %r9, -2147483648;
	mov.f32 	%f34, 0f00000000;
	mov.b32 	%r40, 0;
	mov.u32 	%r11, %ntid.x;
	selp.b32 	%r35, %r10, %r9, %p1;
$L__BB0_9:
	setp.lt.s32 	%p10, %r7, 0;
	setp.eq.s32 	%p11, %r8, 1062207488;
	shl.b32 	%r26, %r40, 2;
	add.s32 	%r28, %r17, %r26;
	ld.shared.f32 	%f22, [%r28+8];
	sub.f32 	%f7, %f22, %f5;
	cvt.f64.f32 	%fd1, %f7;
	{
	.reg .b32 %temp; 
	mov.b64 	{%temp, %r13}, %fd1;
	}
	abs.f64 	%fd2, %fd1;
	{ // callseq 0, 0
	.param .b64 param0;
	st.param.f64 	[param0], %fd2;
	.param .b64 retval0;
	call.uni (retval0), 
	__internal_accurate_pow, 
	(
	param0
	);
	ld.param.f64 	%fd8, [retval0];
	} // callseq 0
	setp.lt.s32 	%p13, %r13, 0;
	neg.f64 	%fd10, %fd8;
	selp.f64 	%fd11, %fd10, %fd8, %p11;
	selp.f64 	%fd12, %fd11, %fd8, %p13;
	setp.eq.f32 	%p14, %f7, 0f00000000;
	selp.b32 	%r29, %r13, 0, %p11;
	or.b32  	%r30, %r29, 2146435072;
	selp.b32 	%r31, %r30, %r29, %p10;
	mov.b32 	%r32, 0;
	mov.b64 	%fd13, {%r32, %r31};
	selp.f64 	%fd22, %fd13, %fd12, %p14;
	add.f64 	%fd14, %fd1, 0d4000000000000000;
	{
	.reg .b32 %temp; 
	mov.b64 	{%temp, %r33}, %fd14;
	}
	and.b32  	%r34, %r33, 2146435072;
	setp.ne.s32 	%p15, %r34, 2146435072;
	@%p15 bra 	$L__BB0_14;
	setp.num.f32 	%p16, %f7, %f7;
	@%p16 bra 	$L__BB0_12;
	mov.f64 	%fd15, 0d4000000000000000;
	add.rn.f64 	%fd22, %fd1, %fd15;
	bra.uni 	$L__BB0_14;
$L__BB0_12:
	setp.neu.f64 	%p17, %fd2, 0d7FF0000000000000;
	@%p17 bra 	$L__BB0_14;
	setp.lt.s32 	%p18, %r13, 0;
	selp.b32 	%r36, %r35, %r9, %p18;
	mov.b32 	%r37, 0;
	mov.b64 	%fd22, {%r37, %r36};
$L__BB0_14:
	setp.eq.f32 	%p19, %f7, 0f3F800000;
	selp.f64 	%fd16, 0d3FF0000000000000, %fd22, %p19;
	cvt.f64.f32 	%fd17, %f34;
	add.f64 	%fd18, %fd16, %fd17;
	cvt.rn.f32.f64 	%f34, %fd18;
	add.s32 	%r40, %r40, %r11;
	setp.lt.s32 	%p20, %r40, %r15;
	@%p20 bra 	$L__BB0_9;
$L__BB0_15:
	setp.ge.s32 	%p21, %r2, %r15;
	atom.shared.add.f32 	%f23, [shared+4], %f34;
	bar.sync 	0;
	@%p21 bra 	$L__BB0_19;
	ld.shared.f32 	%f24, [shared+4];
	div.rn.f32 	%f25, %f24, %f4;
	cvt.f64.f32 	%fd19, %f25;
	add.f64 	%fd20, %fd19, 0d3EE4F8B588E368F1;
	sqrt.rn.f64 	%fd21, %fd20;
	cvt.rn.f32.f64 	%f26, %fd21;
	ld.shared.f32 	%f27, [%r3];
	sub.f32 	%f28, %f27, %f5;
	div.rn.f32 	%f35, %f28, %f26;
	setp.eq.s64 	%p22, %rd3, 0;
	setp.eq.s64 	%p23, %rd4, 0;
	or.pred  	%p24, %p22, %p23;
	@%p24 bra 	$L__BB0_18;
	cvta.to.global.u64 	%rd8, %rd3;
	mul.wide.u32 	%rd9, %r2, 4;
	add.s64 	%rd10, %rd8, %rd9;
	ld.global.f32 	%f29, [%rd10];
	cvta.to.global.u64 	%rd11, %rd4;
	add.s64 	%rd12, %rd11, %rd9;
	ld.global.f32 	%f30, [%rd12];
	fma.rn.f32 	%f35, %f35, %f29, %f30;
$L__BB0_18:
	mad.lo.s32 	%r38, %r15, %r1, %r2;
	cvta.to.global.u64 	%rd13, %rd2;
	mul.wide.u32 	%rd14, %r38, 4;
	add.s64 	%rd15, %rd13, %rd14;
	st.global.f32 	[%rd15], %f35;
$L__BB0_19:
	ret;

}
.func  (.param .b64 func_retval0) __internal_accurate_pow(
	.param .b64 __internal_accurate_pow_param_0
)
{
	.reg .pred 	%p<8>;
	.reg .b32 	%r<49>;
	.reg .b32 	%f<3>;
	.reg .b64 	%fd<109>;

	ld.param.f64 	%fd10, [__internal_accurate_pow_param_0];
	{
	.reg .b32 %temp; 
	mov.b64 	{%temp, %r46}, %fd10;
	}
	{
	.reg .b32 %temp; 
	mov.b64 	{%r45, %temp}, %fd10;
	}
	shr.u32 	%r47, %r46, 20;
	setp.gt.u32 	%p1, %r46, 1048575;
	@%p1 bra 	$L__BB1_2;
	mul.f64 	%fd11, %fd10, 0d4350000000000000;
	{
	.reg .b32 %temp; 
	mov.b64 	{%temp, %r46}, %fd11;
	}
	{
	.reg .b32 %temp; 
	mov.b64 	{%r45, %temp}, %fd11;
	}
	shr.u32 	%r16, %r46, 20;
	add.s32 	%r47, %r16, -54;
$L__BB1_2:
	add.s32 	%r48, %r47, -1023;
	and.b32  	%r17, %r46, -2146435073;
	or.b32  	%r18, %r17, 1072693248;
	mov.b64 	%fd107, {%r45, %r18};
	setp.lt.u32 	%p2, %r18, 1073127583;
	@%p2 bra 	$L__BB1_4;
	{
	.reg .b32 %temp; 
	mov.b64 	{%r19, %temp}, %fd107;
	}
	{
	.reg .b32 %temp; 
	mov.b64 	{%temp, %r20}, %fd107;
	}
	add.s32 	%r21, %r20, -1048576;
	mov.b64 	%fd107, {%r19, %r21};
	add.s32 	%r48, %r47, -1022;
$L__BB1_4:
	add.f64 	%fd12, %fd107, 0dBFF0000000000000;
	add.f64 	%fd13, %fd107, 0d3FF0000000000000;
	rcp.approx.ftz.f64 	%fd14, %fd13;
	neg.f64 	%fd15, %fd13;
	fma.rn.f64 	%fd16, %fd15, %fd14, 0d3FF0000000000000;
	fma.rn.f64 	%fd17, %fd16, %fd16, %fd16;
	fma.rn.f64 	%fd18, %fd17, %fd14, %fd14;
	mul.f64 	%fd19, %fd12, %fd18;
	fma.rn.f64 	%fd20, %fd12, %fd18, %fd19;
	mul.f64 	%fd21, %fd20, %fd20;
	fma.rn.f64 	%fd22, %fd21, 0d3EB0F5FF7D2CAFE2, 0d3ED0F5D241AD3B5A;
	fma.rn.f64 	%fd23, %fd22, %fd21, 0d3EF3B20A75488A3F;
	fma.rn.f64 	%fd24, %fd23, %fd21, 0d3F1745CDE4FAECD5;
	fma.rn.f64 	%fd25, %fd24, %fd21, 0d3F3C71C7258A578B;
	fma.rn.f64 	%fd26, %fd25, %fd21, 0d3F6249249242B910;
	fma.rn.f64 	%fd27, %fd26, %fd21, 0d3F89999999999DFB;
	sub.f64 	%fd28, %fd12, %fd20;
	add.f64 	%fd29, %fd28, %fd28;
	neg.f64 	%fd30, %fd20;
	fma.rn.f64 	%fd31, %fd30, %fd12, %fd29;
	mul.f64 	%fd32, %fd18, %fd31;
	fma.rn.f64 	%fd33, %fd21, %fd27, 0d3FB5555555555555;
	mov.f64 	%fd34, 0d3FB5555555555555;
	sub.f64 	%fd35, %fd34, %fd33;
	fma.rn.f64 	%fd36, %fd21, %fd27, %fd35;
	add.f64 	%fd37, %fd36, 0dBC46A4CB00B9E7B0;
	add.f64 	%fd38, %fd33, %fd37;
	sub.f64 	%fd39, %fd33, %fd38;
	add.f64 	%fd40, %fd37, %fd39;
	mul.rn.f64 	%fd41, %fd20, %fd20;
	neg.f64 	%fd42, %fd41;
	fma.rn.f64 	%fd43, %fd20, %fd20, %fd42;
	{
	.reg .b32 %temp; 
	mov.b64 	{%r22, %temp}, %fd32;
	}
	{
	.reg .b32 %temp; 
	mov.b64 	{%temp, %r23}, %fd32;
	}
	add.s32 	%r24, %r23, 1048576;
	mov.b64 	%fd44, {%r22, %r24};
	fma.rn.f64 	%fd45, %fd20, %fd44, %fd43;
	mul.rn.f64 	%fd46, %fd41, %fd20;
	neg.f64 	%fd47, %fd46;
	fma.rn.f64 	%fd48, %fd41, %fd20, %fd47;
	fma.rn.f64 	%fd49, %fd41, %fd32, %fd48;
	fma.rn.f64 	%fd50, %fd45, %fd20, %fd49;
	mul.rn.f64 	%fd51, %fd38, %fd46;
	neg.f64 	%fd52, %fd51;
	fma.rn.f64 	%fd53, %fd38, %fd46, %fd52;
	fma.rn.f64 	%fd54, %fd38, %fd50, %fd53;
	fma.rn.f64 	%fd55, %fd40, %fd46, %fd54;
	add.f64 	%fd56, %fd51, %fd55;
	sub.f64 	%fd57, %fd51, %fd56;
	add.f64 	%fd58, %fd55, %fd57;
	add.f64 	%fd59, %fd20, %fd56;
	sub.f64 	%fd60, %fd20, %fd59;
	add.f64 	%fd61, %fd56, %fd60;
	add.f64 	%fd62, %fd58, %fd61;
	add.f64 	%fd63, %fd32, %fd62;
	add.f64 	%fd64, %fd59, %fd63;
	sub.f64 	%fd65, %fd59, %fd64;
	add.f64 	%fd66, %fd63, %fd65;
	xor.b32  	%r25, %r48, -2147483648;
	mov.b32 	%r26, 1127219200;
	mov.b64 	%fd67, {%r25, %r26};
	mov.b32 	%r27, -2147483648;
	mov.b64 	%fd68, {%r27, %r26};
	sub.f64 	%fd69, %fd67, %fd68;
	fma.rn.f64 	%fd70, %fd69, 0d3FE62E42FEFA39EF, %fd64;
	fma.rn.f64 	%fd71, %fd69, 0dBFE62E42FEFA39EF, %fd70;
	sub.f64 	%fd72, %fd71, %fd64;
	sub.f64 	%fd73, %fd66, %fd72;
	fma.rn.f64 	%fd74, %fd69, 0d3C7ABC9E3B39803F, %fd73;
	add.f64 	%fd75, %fd70, %fd74;
	sub.f64 	%fd76, %fd70, %fd75;
	add.f64 	%fd77, %fd74, %fd76;
	mov.f64 	%fd78, 0d4000000000000000;
	{
	.reg .b32 %temp; 
	mov.b64 	{%temp, %r28}, %fd78;
	}
	{
	.reg .b32 %temp; 
	mov.b64 	{%r29, %temp}, %fd78;
	}
	shl.b32 	%r30, %r28, 1;
	setp.gt.u32 	%p3, %r30, -33554433;
	and.b32  	%r31, %r28, -15728641;
	selp.b32 	%r32, %r31, %r28, %p3;
	mov.b64 	%fd79, {%r29, %r32};
	mul.rn.f64 	%fd80, %fd75, %fd79;
	neg.f64 	%fd81, %fd80;
	fma.rn.f64 	%fd82, %fd75, %fd79, %fd81;
	fma.rn.f64 	%fd83, %fd77, %fd79, %fd82;
	add.f64 	%fd4, %fd80, %fd83;
	sub.f64 	%fd84, %fd80, %fd4;
	add.f64 	%fd5, %fd83, %fd84;
	fma.rn.f64 	%fd85, %fd4, 0d3FF71547652B82FE, 0d4338000000000000;
	{
	.reg .b32 %temp; 
	mov.b64 	{%r13, %temp}, %fd85;
	}
	mov.f64 	%fd86, 0dC338000000000000;
	add.rn.f64 	%fd87, %fd85, %fd86;
	fma.rn.f64 	%fd88, %fd87, 0dBFE62E42FEFA39EF, %fd4;
	fma.rn.f64 	%fd89, %fd87, 0dBC7ABC9E3B39803F, %fd88;
	fma.rn.f64 	%fd90, %fd89, 0d3E5ADE1569CE2BDF, 0d3E928AF3FCA213EA;
	fma.rn.f64 	%fd91, %fd90, %fd89, 0d3EC71DEE62401315;
	fma.rn.f64 	%fd92, %fd91, %fd89, 0d3EFA01997C89EB71;
	fma.rn.f64 	%fd93, %fd92, %fd89, 0d3F2A01A014761F65;
	fma.rn.f64 	%fd94, %fd93, %fd89, 0d3F56C16C1852B7AF;
	fma.rn.f64 	%fd95, %fd94, %fd89, 0d3F81111111122322;
	fma.rn.f64 	%fd96, %fd95, %fd89, 0d3FA55555555502A1;
	fma.rn.f64 	%fd97, %fd96, %fd89, 0d3FC5555555555511;
	fma.rn.f64 	%fd98, %fd97, %fd89, 0d3FE000000000000B;
	fma.rn.f64 	%fd99, %fd98, %fd89, 0d3FF0000000000000;
	fma.rn.f64 	%fd100, %fd99, %fd89, 0d3FF0000000000000;
	{
	.reg .b32 %temp; 
	mov.b64 	{%r14, %temp}, %fd100;
	}
	{
	.reg .b32 %temp; 
	mov.b64 	{%temp, %r15}, %fd100;
	}
	shl.b32 	%r33, %r13, 20;
	add.s32 	%r34, %r33, %r15;
	mov.b64 	%fd108, {%r14, %r34};
	{
	.reg .b32 %temp; 
	mov.b64 	{%temp, %r35}, %fd4;
	}
	mov.b32 	%f2, %r35;
	abs.f32 	%f1, %f2;
	setp.lt.f32 	%p4, %f1, 0f4086232B;
	@%p4 bra 	$L__BB1_7;
	setp.lt.f64 	%p5, %fd4, 0d0000000000000000;
	add.f64 	%fd101, %fd4, 0d7FF0000000000000;
	selp.f64 	%fd108, 0d0000000000000000, %fd101, %p5;
	setp.geu.f32 	%p6, %f1, 0f40874800;
	@%p6 bra 	$L__BB1_7;
	shr.u32 	%r36, %r13, 31;
	add.s32 	%r37, %r13, %r36;
	shr.s32 	%r38, %r37, 1;
	shl.b32 	%r39, %r38, 20;
	add.s32 	%r40, %r15, %r39;
	mov.b64 	%fd102, {%r14, %r40};
	sub.s32 	%r41, %r13, %r38;
	shl.b32 	%r42, %r41, 20;
	add.s32 	%r43, %r42, 1072693248;
	mov.b32 	%r44, 0;
	mov.b64 	%fd103, {%r44, %r43};
	mul.f64 	%fd108, %fd103, %fd102;
$L__BB1_7:
	abs.f64 	%fd104, %fd108;
	setp.eq.f64 	%p7, %fd104, 0d7FF0000000000000;
	fma.rn.f64 	%fd105, %fd108, %fd5, %fd108;
	selp.f64 	%fd106, %fd108, %fd105, %p7;
	st.param.f64 	[func_retval0], %fd106;
	ret;

}


// ===== COMPILED SASS (sm_100) =====

	.target	sm_100

	.elftype	@"ET_EXEC"


//--------------------- .note.nv.tkinfo           --------------------------
	.section	.note.nv.tkinfo,"",@"SHT_NOTE"
	.sectionflags	@"SHF_NOTE_NV_TKINFO"
	.tkinfo
        /*0018*/ 	.word	0x00000002
        /*0030*/ 	.string	""
        /*0030*/ 	.string	"ptxas"
        /*0030*/ 	.string	"Cuda compilation tools, release 13.0, V13.0.88"
        /*0030*/ 	.string	"Build cuda_13.0.r13.0/compiler.36424714_0"
        /*0030*/ 	.string	"-arch sm_100 -m 64 "



//--------------------- .note.nv.cuinfo           --------------------------
	.section	.note.nv.cuinfo,"",@"SHT_NOTE"
	.sectionflags	@"SHF_NOTE_NV_CUINFO"
        /*0018*/ 	.short	0x0002
        /*001a*/ 	.short	0x0064
        /*001c*/ 	.short	0x0082
	.zero		2


//--------------------- .nv.info                  --------------------------
	.section	.nv.info,"",@"SHT_CUDA_INFO"
	.align	4


	//----- nvinfo : EIATTR_REGCOUNT
	.align		4
        /*0000*/ 	.byte	0x04, 0x2f
        /*0002*/ 	.short	(.L_1 - .L_0)
	.align		4
.L_0:
        /*0004*/ 	.word	index@(_Z9layernormPfS_S_S_ii)
        /*0008*/ 	.word	0x0000001e


	//----- nvinfo : EIATTR_FRAME_SIZE
	.align		4
.L_1:
        /*000c*/ 	.byte	0x04, 0x11
        /*000e*/ 	.short	(.L_3 - .L_2)
	.align		4
.L_2:
        /*0010*/ 	.word	index@($_Z9layernormPfS_S_S_ii$__internal_accurate_pow)
        /*0014*/ 	.word	0x00000000


	//----- nvinfo : EIATTR_FRAME_SIZE
	.align		4
.L_3:
        /*0018*/ 	.byte	0x04, 0x11
        /*001a*/ 	.short	(.L_5 - .L_4)
	.align		4
.L_4:
        /*001c*/ 	.word	index@($__internal_1_$__cuda_sm3x_div_rn_noftz_f32_slowpath)
        /*0020*/ 	.word	0x00000000


	//----- nvinfo : EIATTR_FRAME_SIZE
	.align		4
.L_5:
        /*0024*/ 	.byte	0x04, 0x11
        /*0026*/ 	.short	(.L_7 - .L_6)
	.align		4
.L_6:
        /*0028*/ 	.word	index@($__internal_0_$__cuda_sm20_dsqrt_rn_f64_mediumpath_v1)
        /*002c*/ 	.word	0x00000000


	//----- nvinfo : EIATTR_FRAME_SIZE
	.align		4
.L_7:
        /*0030*/ 	.byte	0x04, 0x11
        /*0032*/ 	.short	(.L_9 - .L_8)
	.align		4
.L_8:
        /*0034*/ 	.word	index@(_Z9layernormPfS_S_S_ii)
        /*0038*/ 	.word	0x00000000


	//----- nvinfo : EIATTR_MIN_STACK_SIZE
	.align		4
.L_9:
        /*003c*/ 	.byte	0x04, 0x12
        /*003e*/ 	.short	(.L_11 - .L_10)
	.align		4
.L_10:
        /*0040*/ 	.word	index@(_Z9layernormPfS_S_S_ii)
        /*0044*/ 	.word	0x00000000
.L_11:


//--------------------- .nv.compat                --------------------------
	.section	.nv.compat,"",@"SHT_CUDA_COMPAT_INFO"
	.align	4
        /*0000*/ 	.byte	0x02, 0x09, 0x00, 0x00, 0x02, 0x02, 0x01, 0x00, 0x02, 0x05, 0x05, 0x00, 0x03, 0x07, 0x01, 0x01
        /*0010*/ 	.byte	0x02, 0x03, 0x00, 0x00, 0x02, 0x06, 0x01, 0x00, 0x04, 0x0b, 0x08, 0x00, 0x01, 0x00, 0x00, 0x00
        /*0020*/ 	.byte	0x00, 0x00, 0x00, 0x00


//--------------------- .nv.info._Z9layernormPfS_S_S_ii --------------------------
	.section	.nv.info._Z9layernormPfS_S_S_ii,"",@"SHT_CUDA_INFO"
	.sectionflags	@""
	.align	4


	//----- nvinfo : EIATTR_CUDA_API_VERSION
	.align		4
        /*0000*/ 	.byte	0x04, 0x37
        /*0002*/ 	.short	(.L_13 - .L_12)
.L_12:
        /*0004*/ 	.word	0x00000082


	//----- nvinfo : EIATTR_KPARAM_INFO
	.align		4
.L_13:
        /*0008*/ 	.byte	0x04, 0x17
        /*000a*/ 	.short	(.L_15 - .L_14)
.L_14:
        /*000c*/ 	.word	0x00000000
        /*0010*/ 	.short	0x0005
        /*0012*/ 	.short	0x0024
        /*0014*/ 	.byte	0x00, 0xf0, 0x11, 0x00


	//----- nvinfo : EIATTR_KPARAM_INFO
	.align		4
.L_15:
        /*0018*/ 	.byte	0x04, 0x17
        /*001a*/ 	.short	(.L_17 - .L_16)
.L_16:
        /*001c*/ 	.word	0x00000000
        /*0020*/ 	.short	0x0004
        /*0022*/ 	.short	0x0020
        /*0024*/ 	.byte	0x00, 0xf0, 0x11, 0x00


	//----- nvinfo : EIATTR_KPARAM_INFO
	.align		4
.L_17:
        /*0028*/ 	.byte	0x04, 0x17
        /*002a*/ 	.short	(.L_19 - .L_18)
.L_18:
        /*002c*/ 	.word	0x00000000
        /*0030*/ 	.short	0x0003
        /*0032*/ 	.short	0x0018
        /*0034*/ 	.byte	0x00, 0xf5, 0x21, 0x00


	//----- nvinfo : EIATTR_KPARAM_INFO
	.align		4
.L_19:
        /*0038*/ 	.byte	0x04, 0x17
        /*003a*/ 	.short	(.L_21 - .L_20)
.L_20:
        /*003c*/ 	.word	0x00000000
        /*0040*/ 	.short	0x0002
        /*0042*/ 	.short	0x0010
        /*0044*/ 	.byte	0x00, 0xf5, 0x21, 0x00


	//----- nvinfo : EIATTR_KPARAM_INFO
	.align		4
.L_21:
        /*0048*/ 	.byte	0x04, 0x17
        /*004a*/ 	.short	(.L_23 - .L_22)
.L_22:
        /*004c*/ 	.word	0x00000000
        /*0050*/ 	.short	0x0001
        /*0052*/ 	.short	0x0008
        /*0054*/ 	.byte	0x00, 0xf5, 0x21, 0x00


	//----- nvinfo : EIATTR_KPARAM_INFO
	.align		4
.L_23:
        /*0058*/ 	.byte	0x04, 0x17
        /*005a*/ 	.short	(.L_25 - .L_24)
.L_24:
        /*005c*/ 	.word	0x00000000
        /*0060*/ 	.short	0x0000
        /*0062*/ 	.short	0x0000
        /*0064*/ 	.byte	0x00, 0xf5, 0x21, 0x00


	//----- nvinfo : EIATTR_SPARSE_MMA_MASK
	.align		4
.L_25:
        /*0068*/ 	.byte	0x03, 0x50
        /*006a*/ 	.short	0x0000


	//----- nvinfo : EIATTR_MAXREG_COUNT
	.align		4
        /*006c*/ 	.byte	0x03, 0x1b
        /*006e*/ 	.short	0x00ff


	//----- nvinfo : EIATTR_NUM_BARRIERS
	.align		4
        /*0070*/ 	.byte	0x02, 0x4c
        /*0072*/ 	.byte	0x01
	.zero		1


	//----- nvinfo : EIATTR_MERCURY_ISA_VERSION
	.align		4
        /*0074*/ 	.byte	0x03, 0x5f
        /*0076*/ 	.short	0x0101


	//----- nvinfo : EIATTR_VRC_CTA_INIT_COUNT
	.align		4
        /*0078*/ 	.byte	0x02, 0x4a
	.zero		1
	.zero		1


	//----- nvinfo : EIATTR_EXIT_INSTR_OFFSETS
	.align		4
        /*007c*/ 	.byte	0x04, 0x1c
        /*007e*/ 	.short	(.L_27 - .L_26)


	//   ....[0]....
.L_26:
        /*0080*/ 	.word	0x00000660


	//   ....[1]....
        /*0084*/ 	.word	0x00000ab0


	//----- nvinfo : EIATTR_CRS_STACK_SIZE
	.align		4
.L_27:
        /*0088*/ 	.byte	0x04, 0x1e
        /*008a*/ 	.short	(.L_29 - .L_28)
.L_28:
        /*008c*/ 	.word	0x00000000


	//----- nvinfo : EIATTR_CBANK_PARAM_SIZE
	.align		4
.L_29:
        /*0090*/ 	.byte	0x03, 0x19
        /*0092*/ 	.short	0x0028


	//----- nvinfo : EIATTR_PARAM_CBANK
	.align		4
        /*0094*/ 	.byte	0x04, 0x0a
        /*0096*/ 	.short	(.L_31 - .L_30)
	.align		4
.L_30:
        /*0098*/ 	.word	index@(.nv.constant0._Z9layernormPfS_S_S_ii)
        /*009c*/ 	.short	0x0380
        /*009e*/ 	.short	0x0028


	//----- nvinfo : EIATTR_SW_WAR
	.align		4
.L_31:
        /*00a0*/ 	.byte	0x04, 0x36
        /*00a2*/ 	.short	(.L_33 - .L_32)
.L_32:
        /*00a4*/ 	.word	0x00000008
.L_33:


//--------------------- .nv.callgraph             --------------------------
	.section	.nv.callgraph,"",@"SHT_CUDA_CALLGRAPH"
	.align	4
	.sectionentsize	8
	.align		4
        /*0000*/ 	.word	0x00000000
	.align		4
        /*0004*/ 	.word	0xffffffff
	.align		4
        /*0008*/ 	.word	0x00000000
	.align		4
        /*000c*/ 	.word	0xfffffffe
	.align		4
        /*0010*/ 	.word	0x00000000
	.align		4
        /*0014*/ 	.word	0xfffffffd
	.align		4
        /*0018*/ 	.word	0x00000000
	.align		4
        /*001c*/ 	.word	0xfffffffc


//--------------------- .text._Z9layernormPfS_S_S_ii --------------------------
	.section	.text._Z9layernormPfS_S_S_ii,"ax",@progbits
	.align	128
        .global         _Z9layernormPfS_S_S_ii
        .type           _Z9layernormPfS_S_S_ii,@function
        .size           _Z9layernormPfS_S_S_ii,(.L_x_36 - _Z9layernormPfS_S_S_ii)
        .other          _Z9layernormPfS_S_S_ii,@"STO_CUDA_ENTRY STV_DEFAULT"
_Z9layernormPfS_S_S_ii:
.text._Z9layernormPfS_S_S_ii:
[----:B------:R-:W-:Y:S01]  /*0000*/  LDC R1, c[0x0][0x37c] ;  /* 0x0000df00ff017b82 */ /* 0x000fe20000000800 */
[----:B------:R-:W0:Y:S07]  /*0010*/  S2R R2, SR_TID.X ;  /* 0x0000000000027919 */ /* 0x000e2e0000002100 */
[----:B------:R-:W0:Y:S01]  /*0020*/  LDC R9, c[0x0][0x3a4] ;  /* 0x0000e900ff097b82 */ /* 0x000e220000000800 */
[----:B------:R-:W-:Y:S01]  /*0030*/  UMOV UR4, 0x400 ;  /* 0x0000040000047882 */ /* 0x000fe20000000000 */
[----:B------:R-:W1:Y:S06]  /*0040*/  LDCU.64 UR6, c[0x0][0x358] ;  /* 0x00006b00ff0677ac */ /* 0x000e6c0008000a00 */
[----:B------:R-:W2:Y:S08]  /*0050*/  S2UR UR5, SR_CgaCtaId ;  /* 0x00000000000579c3 */ /* 0x000eb00000008800 */
[----:B------:R-:W3:Y:S01]  /*0060*/  S2UR UR9, SR_CTAID.X ;  /* 0x00000000000979c3 */ /* 0x000ee20000002500 */
[C---:B0-----:R-:W-:Y:S01]  /*0070*/  ISETP.GE.AND P1, PT, R2.reuse, R9, PT ;  /* 0x000000090200720c */ /* 0x041fe20003f26270 */
[----:B--2---:R-:W-:Y:S01]  /*0080*/  ULEA UR5, UR5, UR4, 0x18 ;  /* 0x0000000405057291 */ /* 0x004fe2000f8ec0ff */
[----:B------:R-:W-:-:S11]  /*0090*/  ISETP.NE.AND P0, PT, R2, RZ, PT ;  /* 0x000000ff0200720c */ /* 0x000fd60003f05270 */
[----:B------:R-:W0:Y:S01]  /*00a0*/  @!P1 LDC.64 R4, c[0x0][0x380] ;  /* 0x0000e000ff049b82 */ /* 0x000e220000000a00 */
[----:B---3--:R-:W-:Y:S01]  /*00b0*/  @!P1 IMAD R3, R9, UR9, R2 ;  /* 0x0000000909039c24 */ /* 0x008fe2000f8e0202 */
[----:B------:R-:W-:Y:S03]  /*00c0*/  @!P0 STS.64 [UR5], RZ ;  /* 0x000000ffff008988 */ /* 0x000fe60008000a05 */
[----:B0-----:R-:W-:-:S03]  /*00d0*/  @!P1 IMAD.WIDE.U32 R4, R3, 0x4, R4 ;  /* 0x0000000403049825 */ /* 0x001fc600078e0004 */
[----:B------:R-:W-:Y:S06]  /*00e0*/  BAR.SYNC.DEFER_BLOCKING 0x0 ;  /* 0x0000000000007b1d */ /* 0x000fec0000010000 */
[----:B-1----:R-:W2:Y:S01]  /*00f0*/  @!P1 LDG.E R4, desc[UR6][R4.64] ;  /* 0x0000000604049981 */ /* 0x002ea2000c1e1900 */
[----:B------:R-:W-:Y:S01]  /*0100*/  LEA R3, R2, UR5, 0x2 ;  /* 0x0000000502037c11 */ /* 0x000fe2000f8e10ff */
[----:B------:R-:W-:Y:S01]  /*0110*/  IMAD.MOV.U32 R7, RZ, RZ, RZ ;  /* 0x000000ffff077224 */ /* 0x000fe200078e00ff */
[----:B------:R-:W-:-:S03]  /*0120*/  ISETP.GE.AND P2, PT, R9, 0x1, PT ;  /* 0x000000010900780c */ /* 0x000fc60003f46270 */
[----:B--2---:R0:W-:Y:S10]  /*0130*/  @!P1 STS [R3+0x8], R4 ;  /* 0x0000080403009388 */ /* 0x0041f40000000800 */
[----:B------:R-:W-:Y:S05]  /*0140*/  @!P2 BRA `(.L_x_0) ;  /* 0x000000000024a947 */ /* 0x000fea0003800000 */
[----:B------:R-:W-:Y:S01]  /*0150*/  IMAD.MOV.U32 R7, RZ, RZ, RZ ;  /* 0x000000ffff077224 */ /* 0x000fe200078e00ff */
[----:B------:R-:W1:Y:S01]  /*0160*/  LDCU UR10, c[0x0][0x360] ;  /* 0x00006c00ff0a77ac */ /* 0x000e620008000800 */
[----:B------:R-:W-:-:S05]  /*0170*/  UMOV UR4, URZ ;  /* 0x000000ff00047c82 */ /* 0x000fca0008000000 */
.L_x_1:
[----:B------:R-:W-:Y:S02]  /*0180*/  ULEA UR8, UR4, UR5, 0x2 ;  /* 0x0000000504087291 */ /* 0x000fe4000f8e10ff */
[----:B-1----:R-:W-:-:S06]  /*0190*/  UIADD3 UR4, UPT, UPT, UR10, UR4, URZ ;  /* 0x000000040a047290 */ /* 0x002fcc000fffe0ff */
[----:B------:R-:W-:Y:S01]  /*01a0*/  ISETP.LE.AND P0, PT, R9, UR4, PT ;  /* 0x0000000409007c0c */ /* 0x000fe2000bf03270 */
[----:B------:R-:W1:Y:S02]  /*01b0*/  LDS R0, [UR8+0x8] ;  /* 0x00000808ff007984 */ /* 0x000e640008000800 */
[----:B-1----:R-:W-:-:S10]  /*01c0*/  FADD R7, R0, R7 ;  /* 0x0000000700077221 */ /* 0x002fd40000000000 */
[----:B------:R-:W-:Y:S05]  /*01d0*/  @!P0 BRA `(.L_x_1) ;  /* 0xfffffffc00e88947 */ /* 0x000fea000383ffff */
.L_x_0:
[----:B------:R-:W-:Y:S01]  /*01e0*/  BSSY.RECONVERGENT B0, `(.L_x_2) ;  /* 0x0000006000007945 */ /* 0x000fe20003800200 */
.L_x_3:
[----:B0-----:R-:W0:Y:S01]  /*01f0*/  LDS R4, [UR5] ;  /* 0x00000005ff047984 */ /* 0x001e220008000800 */
[----:B------:R-:W-:Y:S02]  /*0200*/  IMAD.U32 R0, RZ, RZ, UR5 ;  /* 0x00000005ff007e24 */ /* 0x000fe4000f8e00ff */
[----:B0-----:R-:W-:-:S05]  /*0210*/  FADD R5, R7, R4 ;  /* 0x0000000407057221 */ /* 0x001fca0000000000 */
[----:B------:R-:W0:Y:S02]  /*0220*/  ATOMS.CAST.SPIN P0, [R0], R4, R5 ;  /* 0x000000040000758d */ /* 0x000e240001800005 */
[----:B0-----:R-:W-:Y:S05]  /*0230*/  @!P0 BRA `(.L_x_3) ;  /* 0xfffffffc00ec8947 */ /* 0x001fea000383ffff */
[----:B------:R-:W-:Y:S05]  /*0240*/  BSYNC.RECONVERGENT B0 ;  /* 0x0000000000007941 */ /* 0x000fea0003800200 */
.L_x_2:
[----:B------:R-:W-:Y:S01]  /*0250*/  BAR.SYNC.DEFER_BLOCKING 0x0 ;  /* 0x0000000000007b1d */ /* 0x000fe20000010000 */
[----:B------:R-:W-:-:S05]  /*0260*/  I2FP.F32.S32 R4, R9 ;  /* 0x0000000900047245 */ /* 0x000fca0000201400 */
[----:B------:R-:W0:Y:S02]  /*0270*/  MUFU.RCP R5, R4 ;  /* 0x0000000400057308 */ /* 0x000e240000001000 */
[----:B0-----:R-:W-:Y:S01]  /*0280*/  FFMA R0, -R4, R5, 1 ;  /* 0x3f80000004007423 */ /* 0x001fe20000000105 */
[----:B------:R-:W0:Y:S03]  /*0290*/  LDS R7, [UR5] ;  /* 0x00000005ff077984 */ /* 0x000e260008000800 */
[----:B------:R-:W-:Y:S02]  /*02a0*/  FFMA R0, R5, R0, R5 ;  /* 0x0000000005007223 */ /* 0x000fe40000000005 */
[----:B0-----:R-:W0:Y:S02]  /*02b0*/  FCHK P0, R7, R4 ;  /* 0x0000000407007302 */ /* 0x001e240000000000 */
[----:B------:R-:W-:-:S04]  /*02c0*/  FFMA R5, R7, R0, RZ ;  /* 0x0000000007057223 */ /* 0x000fc800000000ff */
[----:B------:R-:W-:-:S04]  /*02d0*/  FFMA R6, -R4, R5, R7 ;  /* 0x0000000504067223 */ /* 0x000fc80000000107 */
[----:B------:R-:W-:Y:S01]  /*02e0*/  FFMA R5, R0, R6, R5 ;  /* 0x0000000600057223 */ /* 0x000fe20000000005 */
[----:B0-----:R-:W-:Y:S06]  /*02f0*/  @!P0 BRA `(.L_x_4) ;  /* 0x00000000000c8947 */ /* 0x001fec0003800000 */
[----:B------:R-:W-:-:S07]  /*0300*/  MOV R6, 0x320 ;  /* 0x0000032000067802 */ /* 0x000fce0000000f00 */
[----:B------:R-:W-:Y:S05]  /*0310*/  CALL.REL.NOINC `($__internal_1_$__cuda_sm3x_div_rn_noftz_f32_slowpath) ;  /* 0x00000008009c7944 */ /* 0x000fea0003c00000 */
[----:B------:R-:W-:-:S07]  /*0320*/  IMAD.MOV.U32 R5, RZ, RZ, R0 ;  /* 0x000000ffff057224 */ /* 0x000fce00078e0000 */
.L_x_4:
[----:B------:R-:W-:Y:S01]  /*0330*/  IMAD.MOV.U32 R27, RZ, RZ, RZ ;  /* 0x000000ffff1b7224 */ /* 0x000fe200078e00ff */
[----:B------:R-:W-:Y:S06]  /*0340*/  @!P2 BRA `(.L_x_5) ;  /* 0x000000000090a947 */ /* 0x000fec0003800000 */
[----:B------:R-:W-:Y:S01]  /*0350*/  IMAD.MOV.U32 R27, RZ, RZ, RZ ;  /* 0x000000ffff1b7224 */ /* 0x000fe200078e00ff */
[----:B------:R-:W0:Y:S01]  /*0360*/  LDCU UR10, c[0x0][0x360] ;  /* 0x00006c00ff0a77ac */ /* 0x000e220008000800 */
[----:B------:R-:W1:Y:S01]  /*0370*/  LDCU UR11, c[0x0][0x3a4] ;  /* 0x00007480ff0b77ac */ /* 0x000e620008000800 */
[----:B------:R-:W-:-:S05]  /*0380*/  UMOV UR4, URZ ;  /* 0x000000ff00047c82 */ /* 0x000fca0008000000 */
.L_x_9:
[----:B------:R-:W-:Y:S01]  /*0390*/  ULEA UR8, UR4, UR5, 0x2 ;  /* 0x0000000504087291 */ /* 0x000fe2000f8e10ff */
[----:B------:R-:W-:Y:S01]  /*03a0*/  BSSY.RECONVERGENT B0, `(.L_x_6) ;  /* 0x0000008000007945 */ /* 0x000fe20003800200 */
[----:B0-----:R-:W-:Y:S01]  /*03b0*/  UIADD3 UR4, UPT, UPT, UR10, UR4, URZ ;  /* 0x000000040a047290 */ /* 0x001fe2000fffe0ff */
[----:B------:R-:W-:-:S03]  /*03c0*/  MOV R0, 0x420 ;  /* 0x0000042000007802 */ /* 0x000fc60000000f00 */
[----:B-1----:R-:W-:-:S03]  /*03d0*/  UISETP.GE.AND UP0, UPT, UR4, UR11, UPT ;  /* 0x0000000b0400728c */ /* 0x002fc6000bf06270 */
[----:B------:R-:W0:Y:S02]  /*03e0*/  LDS R26, [UR8+0x8] ;  /* 0x00000808ff1a7984 */ /* 0x000e240008000800 */
[----:B0-----:R-:W-:-:S04]  /*03f0*/  FADD R26, R26, -R5 ;  /* 0x800000051a1a7221 */ /* 0x001fc80000000000 */
[----:B--23--:R0:W1:Y:S03]  /*0400*/  F2F.F64.F32 R6, R26 ;  /* 0x0000001a00067310 */ /* 0x00c0660000201800 */
[----:B01----:R-:W-:Y:S05]  /*0410*/  CALL.REL.NOINC `($_Z9layernormPfS_S_S_ii$__internal_accurate_pow) ;  /* 0x0000000c00f87944 */ /* 0x003fea0003c00000 */
[----:B------:R-:W-:Y:S05]  /*0420*/  BSYNC.RECONVERGENT B0 ;  /* 0x0000000000007941 */ /* 0x000fea0003800200 */
.L_x_6:
[----:B------:R-:W-:Y:S01]  /*0430*/  DADD R8, R6, 2 ;  /* 0x4000000006087429 */ /* 0x000fe20000000000 */
[----:B------:R-:W-:Y:S01]  /*0440*/  FSETP.NEU.AND P0, PT, R26, RZ, PT ;  /* 0x000000ff1a00720b */ /* 0x000fe20003f0d000 */
[----:B------:R-:W-:Y:S08]  /*0450*/  BSSY.RECONVERGENT B0, `(.L_x_7) ;  /* 0x000000c000007945 */ /* 0x000ff00003800200 */
[----:B------:R-:W-:-:S02]  /*0460*/  LOP3.LUT R8, R9, 0x7ff00000, RZ, 0xc0, !PT ;  /* 0x7ff0000009087812 */ /* 0x000fc400078ec0ff */
[----:B------:R-:W-:Y:S02]  /*0470*/  FSEL R9, R14, RZ, P0 ;  /* 0x000000ff0e097208 */ /* 0x000fe40000000000 */
[----:B------:R-:W-:Y:S02]  /*0480*/  ISETP.NE.AND P1, PT, R8, 0x7ff00000, PT ;  /* 0x7ff000000800780c */ /* 0x000fe40003f25270 */
[----:B------:R-:W-:-:S11]  /*0490*/  FSEL R8, R10, RZ, P0 ;  /* 0x000000ff0a087208 */ /* 0x000fd60000000000 */
[----:B------:R-:W-:Y:S05]  /*04a0*/  @P1 BRA `(.L_x_8) ;  /* 0x0000000000181947 */ /* 0x000fea0003800000 */
[----:B------:R-:W-:-:S13]  /*04b0*/  FSETP.NAN.AND P0, PT, R26, R26, PT ;  /* 0x0000001a1a00720b */ /* 0x000fda0003f08000 */
[----:B------:R-:W-:Y:S01]  /*04c0*/  @P0 DADD R8, R6, 2 ;  /* 0x4000000006080429 */ /* 0x000fe20000000000 */
[----:B------:R-:W-:Y:S10]  /*04d0*/  @P0 BRA `(.L_x_8) ;  /* 0x00000000000c0947 */ /* 0x000ff40003800000 */
[----:B------:R-:W-:-:S14]  /*04e0*/  DSETP.NEU.AND P0, PT, |R6|, +INF , PT ;  /* 0x7ff000000600742a */ /* 0x000fdc0003f0d200 */
[----:B------:R-:W-:Y:S01]  /*04f0*/  @!P0 IMAD.MOV.U32 R8, RZ, RZ, 0x0 ;  /* 0x00000000ff088424 */ /* 0x000fe200078e00ff */
[----:B------:R-:W-:-:S07]  /*0500*/  @!P0 MOV R9, 0x7ff00000 ;  /* 0x7ff0000000098802 */ /* 0x000fce0000000f00 */
.L_x_8:
[----:B------:R-:W-:Y:S05]  /*0510*/  BSYNC.RECONVERGENT B0 ;  /* 0x0000000000007941 */ /* 0x000fea0003800200 */
.L_x_7:
[----:B------:R-:W0:Y:S01]  /*0520*/  F2F.F64.F32 R6, R27 ;  /* 0x0000001b00067310 */ /* 0x000e220000201800 */
[----:B------:R-:W-:-:S04]  /*0530*/  FSETP.NEU.AND P0, PT, R26, 1, PT ;  /* 0x3f8000001a00780b */ /* 0x000fc80003f0d000 */
[----:B------:R-:W-:Y:S02]  /*0540*/  FSEL R8, R8, RZ, P0 ;  /* 0x000000ff08087208 */ /* 0x000fe40000000000 */
[----:B------:R-:W-:-:S06]  /*0550*/  FSEL R9, R9, 1.875, P0 ;  /* 0x3ff0000009097808 */ /* 0x000fcc0000000000 */
[----:B0-----:R-:W-:-:S06]  /*0560*/  DADD R6, R6, R8 ;  /* 0x0000000006067229 */ /* 0x001fcc0000000008 */
[----:B------:R2:W3:Y:S01]  /*0570*/  F2F.F32.F64 R27, R6 ;  /* 0x00000006001b7310 */ /* 0x0004e20000301000 */
[----:B------:R-:W-:Y:S05]  /*0580*/  BRA.U !UP0, `(.L_x_9) ;  /* 0xfffffffd08807547 */ /* 0x000fea000b83ffff */
.L_x_5:
[----:B------:R-:W0:Y:S01]  /*0590*/  S2UR UR5, SR_CgaCtaId ;  /* 0x00000000000579c3 */ /* 0x000e220000008800 */
[----:B------:R-:W1:Y:S01]  /*05a0*/  LDCU UR8, c[0x0][0x3a4] ;  /* 0x00007480ff0877ac */ /* 0x000e620008000800 */
[----:B------:R-:W-:Y:S01]  /*05b0*/  BSSY.RECONVERGENT B0, `(.L_x_10) ;  /* 0x0000009000007945 */ /* 0x000fe20003800200 */
[----:B------:R-:W-:Y:S01]  /*05c0*/  UMOV UR4, 0x400 ;  /* 0x0000040000047882 */ /* 0x000fe20000000000 */
[----:B-1----:R-:W-:Y:S01]  /*05d0*/  ISETP.GE.AND P1, PT, R2, UR8, PT ;  /* 0x0000000802007c0c */ /* 0x002fe2000bf26270 */
[----:B0-----:R-:W-:-:S12]  /*05e0*/  ULEA UR4, UR5, UR4, 0x18 ;  /* 0x0000000405047291 */ /* 0x001fd8000f8ec0ff */
.L_x_11:
[----:B--2---:R-:W3:Y:S01]  /*05f0*/  LDS R6, [UR4+0x4] ;  /* 0x00000404ff067984 */ /* 0x004ee20008000800 */
[----:B------:R-:W-:Y:S02]  /*0600*/  IMAD.U32 R0, RZ, RZ, UR4 ;  /* 0x00000004ff007e24 */ /* 0x000fe4000f8e00ff */
[----:B---3--:R-:W-:-:S05]  /*0610*/  FADD R7, R27, R6 ;  /* 0x000000061b077221 */ /* 0x008fca0000000000 */
[----:B------:R-:W0:Y:S02]  /*0620*/  ATOMS.CAST.SPIN P0, [R0+0x4], R6, R7 ;  /* 0x000004060000758d */ /* 0x000e240001800007 */
[----:B0-----:R-:W-:Y:S05]  /*0630*/  @!P0 BRA `(.L_x_11) ;  /* 0xfffffffc00ec8947 */ /* 0x001fea000383ffff */
[----:B------:R-:W-:Y:S05]  /*0640*/  BSYNC.RECONVERGENT B0 ;  /* 0x0000000000007941 */ /* 0x000fea0003800200 */
.L_x_10:
[----:B------:R-:W-:Y:S06]  /*0650*/  BAR.SYNC.DEFER_BLOCKING 0x0 ;  /* 0x0000000000007b1d */ /* 0x000fec0000010000 */
[----:B------:R-:W-:Y:S05]  /*0660*/  @P1 EXIT ;  /* 0x000000000000194d */ /* 0x000fea0003800000 */
[----:B------:R-:W0:Y:S01]  /*0670*/  LDS R7, [UR4+0x4] ;  /* 0x00000404ff077984 */ /* 0x000e220008000800 */
[----:B------:R-:W1:Y:S02]  /*0680*/  MUFU.RCP R9, R4 ;  /* 0x0000000400097308 */ /* 0x000e640000001000 */
[----:B-1----:R-:W-:-:S04]  /*0690*/  FFMA R0, -R4, R9, 1 ;  /* 0x3f80000004007423 */ /* 0x002fc80000000109 */
        /* <DEDUP_REMOVED lines=8> */
.L_x_12:
[----:B------:R-:W0:Y:S01]  /*0720*/  F2F.F64.F32 R8, R0 ;  /* 0x0000000000087310 */ /* 0x000e220000201800 */
[----:B------:R-:W-:Y:S01]  /*0730*/  UMOV UR4, 0x88e368f1 ;  /* 0x88e368f100047882 */ /* 0x000fe20000000000 */
[----:B------:R-:W-:Y:S01]  /*0740*/  UMOV UR5, 0x3ee4f8b5 ;  /* 0x3ee4f8b500057882 */ /* 0x000fe20000000000 */
[----:B------:R-:W-:Y:S01]  /*0750*/  IMAD.MOV.U32 R12, RZ, RZ, 0x0 ;  /* 0x00000000ff0c7424 */ /* 0x000fe200078e00ff */
[----:B------:R-:W-:Y:S01]  /*0760*/  BSSY.RECONVERGENT B0, `(.L_x_13) ;  /* 0x0000013000007945 */ /* 0x000fe20003800200 */
[----:B------:R-:W-:Y:S01]  /*0770*/  IMAD.MOV.U32 R13, RZ, RZ, 0x3fd80000 ;  /* 0x3fd80000ff0d7424 */ /* 0x000fe200078e00ff */
[----:B0-----:R-:W-:-:S06]  /*0780*/  DADD R8, R8, UR4 ;  /* 0x0000000408087e29 */ /* 0x001fcc0008000000 */
[----:B------:R-:W0:Y:S04]  /*0790*/  MUFU.RSQ64H R7, R9 ;  /* 0x0000000900077308 */ /* 0x000e280000001c00 */
[----:B------:R-:W-:-:S05]  /*07a0*/  VIADD R6, R9, 0xfcb00000 ;  /* 0xfcb0000009067836 */ /* 0x000fca0000000000 */
[----:B------:R-:W-:Y:S01]  /*07b0*/  ISETP.GE.U32.AND P0, PT, R6, 0x7ca00000, PT ;  /* 0x7ca000000600780c */ /* 0x000fe20003f06070 */
[----:B0-----:R-:W-:-:S08]  /*07c0*/  DMUL R10, R6, R6 ;  /* 0x00000006060a7228 */ /* 0x001fd00000000000 */
[----:B------:R-:W-:-:S08]  /*07d0*/  DFMA R10, R8, -R10, 1 ;  /* 0x3ff00000080a742b */ /* 0x000fd0000000080a */
[----:B------:R-:W-:Y:S02]  /*07e0*/  DFMA R12, R10, R12, 0.5 ;  /* 0x3fe000000a0c742b */ /* 0x000fe4000000000c */
[----:B------:R-:W-:-:S08]  /*07f0*/  DMUL R10, R6, R10 ;  /* 0x0000000a060a7228 */ /* 0x000fd00000000000 */
[----:B------:R-:W-:-:S08]  /*0800*/  DFMA R14, R12, R10, R6 ;  /* 0x0000000a0c0e722b */ /* 0x000fd00000000006 */
[----:B------:R-:W-:Y:S02]  /*0810*/  DMUL R16, R8, R14 ;  /* 0x0000000e08107228 */ /* 0x000fe40000000000 */
[----:B------:R-:W-:Y:S02]  /*0820*/  VIADD R13, R15, 0xfff00000 ;  /* 0xfff000000f0d7836 */ /* 0x000fe40000000000 */
[----:B------:R-:W-:-:S04]  /*0830*/  IMAD.MOV.U32 R12, RZ, RZ, R14 ;  /* 0x000000ffff0c7224 */ /* 0x000fc800078e000e */
[----:B------:R-:W-:-:S08]  /*0840*/  DFMA R18, R16, -R16, R8 ;  /* 0x800000101012722b */ /* 0x000fd00000000008 */
[----:B------:R-:W-:Y:S01]  /*0850*/  DFMA R10, R18, R12, R16 ;  /* 0x0000000c120a722b */ /* 0x000fe20000000010 */
[----:B------:R-:W-:Y:S10]  /*0860*/  @!P0 BRA `(.L_x_14) ;  /* 0x0000000000088947 */ /* 0x000ff40003800000 */
[----:B------:R-:W-:-:S07]  /*0870*/  MOV R0, 0x890 ;  /* 0x0000089000007802 */ /* 0x000fce0000000f00 */
[----:B------:R-:W-:Y:S05]  /*0880*/  CALL.REL.NOINC `($__internal_0_$__cuda_sm20_dsqrt_rn_f64_mediumpath_v1) ;  /* 0x00000000008c7944 */ /* 0x000fea0003c00000 */
.L_x_14:
[----:B------:R-:W-:Y:S05]  /*0890*/  BSYNC.RECONVERGENT B0 ;  /* 0x0000000000007941 */ /* 0x000fea0003800200 */
.L_x_13:
[----:B------:R-:W0:Y:S01]  /*08a0*/  LDS R0, [R3+0x8] ;  /* 0x0000080003007984 */ /* 0x000e220000000800 */
[----:B------:R-:W1:Y:S01]  /*08b0*/  F2F.F32.F64 R10, R10 ;  /* 0x0000000a000a7310 */ /* 0x000e620000301000 */
[----:B------:R-:W-:Y:S07]  /*08c0*/  BSSY.RECONVERGENT B0, `(.L_x_15) ;  /* 0x000000d000007945 */ /* 0x000fee0003800200 */
[----:B-1----:R-:W1:Y:S02]  /*08d0*/  MUFU.RCP R4, R10 ;  /* 0x0000000a00047308 */ /* 0x002e640000001000 */
[----:B-1----:R-:W-:-:S04]  /*08e0*/  FFMA R9, -R10, R4, 1 ;  /* 0x3f8000000a097423 */ /* 0x002fc80000000104 */
[----:B------:R-:W-:Y:S01]  /*08f0*/  FFMA R4, R4, R9, R4 ;  /* 0x0000000904047223 */ /* 0x000fe20000000004 */
[----:B0-----:R-:W-:-:S04]  /*0900*/  FADD R7, R0, -R5 ;  /* 0x8000000500077221 */ /* 0x001fc80000000000 */
[----:B------:R-:W0:Y:S01]  /*0910*/  FCHK P0, R7, R10 ;  /* 0x0000000a07007302 */ /* 0x000e220000000000 */
[----:B------:R-:W-:-:S04]  /*0920*/  FFMA R5, R7, R4, RZ ;  /* 0x0000000407057223 */ /* 0x000fc800000000ff */
[----:B------:R-:W-:-:S04]  /*0930*/  FFMA R0, -R10, R5, R7 ;  /* 0x000000050a007223 */ /* 0x000fc80000000107 */
[----:B------:R-:W-:Y:S01]  /*0940*/  FFMA R0, R4, R0, R5 ;  /* 0x0000000004007223 */ /* 0x000fe20000000005 */
[----:B0-----:R-:W-:Y:S06]  /*0950*/  @!P0 BRA `(.L_x_16) ;  /* 0x00000000000c8947 */ /* 0x001fec0003800000 */
[----:B------:R-:W-:Y:S02]  /*0960*/  MOV R4, R10 ;  /* 0x0000000a00047202 */ /* 0x000fe40000000f00 */
[----:B------:R-:W-:-:S07]  /*0970*/  MOV R6, 0x990 ;  /* 0x0000099000067802 */ /* 0x000fce0000000f00 */
[----:B------:R-:W-:Y:S05]  /*0980*/  CALL.REL.NOINC `($__internal_1_$__cuda_sm3x_div_rn_noftz_f32_slowpath) ;  /* 0x0000000400007944 */ /* 0x000fea0003c00000 */
.L_x_16:
[----:B------:R-:W-:Y:S05]  /*0990*/  BSYNC.RECONVERGENT B0 ;  /* 0x0000000000007941 */ /* 0x000fea0003800200 */
.L_x_15:
[----:B------:R-:W0:Y:S01]  /*09a0*/  LDCU.128 UR12, c[0x0][0x390] ;  /* 0x00007200ff0c77ac */ /* 0x000e220008000c00 */
[----:B------:R-:W1:Y:S08]  /*09b0*/  LDC.64 R4, c[0x0][0x390] ;  /* 0x0000e400ff047b82 */ /* 0x000e700000000a00 */
[----:B------:R-:W2:Y:S08]  /*09c0*/  LDC.64 R6, c[0x0][0x398] ;  /* 0x0000e600ff067b82 */ /* 0x000eb00000000a00 */
[----:B------:R-:W3:Y:S01]  /*09d0*/  LDC R3, c[0x0][0x3a4] ;  /* 0x0000e900ff037b82 */ /* 0x000ee20000000800 */
[----:B0-----:R-:W-:-:S02]  /*09e0*/  ISETP.NE.U32.AND P0, PT, RZ, UR14, PT ;  /* 0x0000000eff007c0c */ /* 0x001fc4000bf05070 */
[----:B------:R-:W-:Y:S02]  /*09f0*/  ISETP.EQ.U32.AND P1, PT, RZ, UR12, PT ;  /* 0x0000000cff007c0c */ /* 0x000fe4000bf22070 */
[----:B------:R-:W-:-:S03]  /*0a00*/  ISETP.NE.AND.EX P0, PT, RZ, UR15, PT, P0 ;  /* 0x0000000fff007c0c */ /* 0x000fc6000bf05300 */
[----:B------:R-:W0:Y:S01]  /*0a10*/  LDC.64 R8, c[0x0][0x388] ;  /* 0x0000e200ff087b82 */ /* 0x000e220000000a00 */
[----:B------:R-:W-:-:S13]  /*0a20*/  ISETP.EQ.OR.EX P0, PT, RZ, UR13, !P0, P1 ;  /* 0x0000000dff007c0c */ /* 0x000fda000c702710 */
[----:B-1----:R-:W-:-:S04]  /*0a30*/  @!P0 IMAD.WIDE.U32 R4, R2, 0x4, R4 ;  /* 0x0000000402048825 */ /* 0x002fc800078e0004 */
[----:B--2---:R-:W-:Y:S02]  /*0a40*/  @!P0 IMAD.WIDE.U32 R6, R2, 0x4, R6 ;  /* 0x0000000402068825 */ /* 0x004fe400078e0006 */
[----:B------:R-:W2:Y:S04]  /*0a50*/  @!P0 LDG.E R5, desc[UR6][R4.64] ;  /* 0x0000000604058981 */ /* 0x000ea8000c1e1900 */
[----:B------:R-:W2:Y:S01]  /*0a60*/  @!P0 LDG.E R7, desc[UR6][R6.64] ;  /* 0x0000000606078981 */ /* 0x000ea2000c1e1900 */
[----:B---3--:R-:W-:-:S04]  /*0a70*/  IMAD R3, R3, UR9, R2 ;  /* 0x0000000903037c24 */ /* 0x008fc8000f8e0202 */
[----:B0-----:R-:W-:-:S04]  /*0a80*/  IMAD.WIDE.U32 R2, R3, 0x4, R8 ;  /* 0x0000000403027825 */ /* 0x001fc800078e0008 */
[----:B--2---:R-:W-:-:S05]  /*0a90*/  @!P0 FFMA R0, R0, R5, R7 ;  /* 0x0000000500008223 */ /* 0x004fca0000000007 */
[----:B------:R-:W-:Y:S01]  /*0aa0*/  STG.E desc[UR6][R2.64], R0 ;  /* 0x0000000002007986 */ /* 0x000fe2000c101906 */
[----:B------:R-:W-:Y:S05]  /*0ab0*/  EXIT ;  /* 0x000000000000794d */ /* 0x000fea0003800000 */
        .weak           $__internal_0_$__cuda_sm20_dsqrt_rn_f64_mediumpath_v1
        .type           $__internal_0_$__cuda_sm20_dsqrt_rn_f64_mediumpath_v1,@function
        .size           $__internal_0_$__cuda_sm20_dsqrt_rn_f64_mediumpath_v1,($__internal_1_$__cuda_sm3x_div_rn_noftz_f32_slowpath - $__internal_0_$__cuda_sm20_dsqrt_rn_f64_mediumpath_v1)
$__internal_0_$__cuda_sm20_dsqrt_rn_f64_mediumpath_v1:
[----:B------:R-:W-:Y:S01]  /*0ac0*/  ISETP.GE.U32.AND P0, PT, R6, -0x3400000, PT ;  /* 0xfcc000000600780c */ /* 0x000fe20003f06070 */
[----:B------:R-:W-:Y:S01]  /*0ad0*/  BSSY.RECONVERGENT B1, `(.L_x_17) ;  /* 0x0000026000017945 */ /* 0x000fe20003800200 */
[----:B------:R-:W-:Y:S02]  /*0ae0*/  IMAD.MOV.U32 R12, RZ, RZ, R14 ;  /* 0x000000ffff0c7224 */ /* 0x000fe400078e000e */
[----:B------:R-:W-:Y:S02]  /*0af0*/  IMAD.MOV.U32 R6, RZ, RZ, R18 ;  /* 0x000000ffff067224 */ /* 0x000fe400078e0012 */
[----:B------:R-:W-:-:S07]  /*0b00*/  IMAD.MOV.U32 R7, RZ, RZ, R19 ;  /* 0x000000ffff077224 */ /* 0x000fce00078e0013 */
[----:B------:R-:W-:Y:S05]  /*0b10*/  @!P0 BRA `(.L_x_18) ;  /* 0x0000000000208947 */ /* 0x000fea0003800000 */
[----:B------:R-:W-:-:S10]  /*0b20*/  DFMA.RM R6, R6, R12, R16 ;  /* 0x0000000c0606722b */ /* 0x000fd40000004010 */
[----:B------:R-:W-:-:S05]  /*0b30*/  IADD3 R10, P0, PT, R6, 0x1, RZ ;  /* 0x00000001060a7810 */ /* 0x000fca0007f1e0ff */
[----:B------:R-:W-:-:S06]  /*0b40*/  IMAD.X R11, RZ, RZ, R7, P0 ;  /* 0x000000ffff0b7224 */ /* 0x000fcc00000e0607 */
[----:B------:R-:W-:-:S08]  /*0b50*/  DFMA.RP R8, -R6, R10, R8 ;  /* 0x0000000a0608722b */ /* 0x000fd00000008108 */
[----:B------:R-:W-:-:S06]  /*0b60*/  DSETP.GT.AND P0, PT, R8, RZ, PT ;  /* 0x000000ff0800722a */ /* 0x000fcc0003f04000 */
[----:B------:R-:W-:Y:S02]  /*0b70*/  FSEL R6, R10, R6, P0 ;  /* 0x000000060a067208 */ /* 0x000fe40000000000 */
[----:B------:R-:W-:Y:S01]  /*0b80*/  FSEL R7, R11, R7, P0 ;  /* 0x000000070b077208 */ /* 0x000fe20000000000 */
[----:B------:R-:W-:Y:S06]  /*0b90*/  BRA `(.L_x_19) ;  /* 0x0000000000647947 */ /* 0x000fec0003800000 */
.L_x_18:
[----:B------:R-:W-:-:S14]  /*0ba0*/  DSETP.NE.AND P0, PT, R8, RZ, PT ;  /* 0x000000ff0800722a */ /* 0x000fdc0003f05000 */
[----:B------:R-:W-:Y:S05]  /*0bb0*/  @!P0 BRA `(.L_x_20) ;  /* 0x0000000000588947 */ /* 0x000fea0003800000 */
[----:B------:R-:W-:-:S13]  /*0bc0*/  ISETP.GE.AND P0, PT, R9, RZ, PT ;  /* 0x000000ff0900720c */ /* 0x000fda0003f06270 */
[----:B------:R-:W-:Y:S02]  /*0bd0*/  @!P0 IMAD.MOV.U32 R6, RZ, RZ, 0x0 ;  /* 0x00000000ff068424 */ /* 0x000fe400078e00ff */
[----:B------:R-:W-:Y:S01]  /*0be0*/  @!P0 IMAD.MOV.U32 R7, RZ, RZ, -0x80000 ;  /* 0xfff80000ff078424 */ /* 0x000fe200078e00ff */
[----:B------:R-:W-:Y:S06]  /*0bf0*/  @!P0 BRA `(.L_x_19) ;  /* 0x00000000004c8947 */ /* 0x000fec0003800000 */
[----:B------:R-:W-:-:S13]  /*0c00*/  ISETP.GT.AND P0, PT, R9, 0x7fefffff, PT ;  /* 0x7fefffff0900780c */ /* 0x000fda0003f04270 */
[----:B------:R-:W-:Y:S05]  /*0c10*/  @P0 BRA `(.L_x_20) ;  /* 0x0000000000400947 */ /* 0x000fea0003800000 */
[----:B------:R-:W-:Y:S01]  /*0c20*/  DMUL R6, R8, 8.11296384146066816958e+31 ;  /* 0x4690000008067828 */ /* 0x000fe20000000000 */
[----:B------:R-:W-:Y:S01]  /*0c30*/  IMAD.MOV.U32 R12, RZ, RZ, 0x0 ;  /* 0x00000000ff0c7424 */ /* 0x000fe200078e00ff */
[----:B------:R-:W-:Y:S01]  /*0c40*/  MOV R8, RZ ;  /* 0x000000ff00087202 */ /* 0x000fe20000000f00 */
[----:B------:R-:W-:-:S03]  /*0c50*/  IMAD.MOV.U32 R13, RZ, RZ, 0x3fd80000 ;  /* 0x3fd80000ff0d7424 */ /* 0x000fc600078e00ff */
[----:B------:R-:W0:Y:S02]  /*0c60*/  MUFU.RSQ64H R9, R7 ;  /* 0x0000000700097308 */ /* 0x000e240000001c00 */
[----:B0-----:R-:W-:-:S08]  /*0c70*/  DMUL R10, R8, R8 ;  /* 0x00000008080a7228 */ /* 0x001fd00000000000 */
[----:B------:R-:W-:-:S08]  /*0c80*/  DFMA R10, R6, -R10, 1 ;  /* 0x3ff00000060a742b */ /* 0x000fd0000000080a */
[----:B------:R-:W-:Y:S02]  /*0c90*/  DFMA R12, R10, R12, 0.5 ;  /* 0x3fe000000a0c742b */ /* 0x000fe4000000000c */
[----:B------:R-:W-:-:S08]  /*0ca0*/  DMUL R10, R8, R10 ;  /* 0x0000000a080a7228 */ /* 0x000fd00000000000 */
[----:B------:R-:W-:-:S08]  /*0cb0*/  DFMA R10, R12, R10, R8 ;  /* 0x0000000a0c0a722b */ /* 0x000fd00000000008 */
[----:B------:R-:W-:Y:S02]  /*0cc0*/  DMUL R8, R6, R10 ;  /* 0x0000000a06087228 */ /* 0x000fe40000000000 */
[----:B------:R-:W-:-:S06]  /*0cd0*/  VIADD R11, R11, 0xfff00000 ;  /* 0xfff000000b0b7836 */ /* 0x000fcc0000000000 */
[----:B------:R-:W-:-:S08]  /*0ce0*/  DFMA R12, R8, -R8, R6 ;  /* 0x80000008080c722b */ /* 0x000fd00000000006 */
[----:B------:R-:W-:-:S10]  /*0cf0*/  DFMA R6, R10, R12, R8 ;  /* 0x0000000c0a06722b */ /* 0x000fd40000000008 */
[----:B------:R-:W-:Y:S01]  /*0d00*/  VIADD R7, R7, 0xfcb00000 ;  /* 0xfcb0000007077836 */ /* 0x000fe20000000000 */
[----:B------:R-:W-:Y:S06]  /*0d10*/  BRA `(.L_x_19) ;  /* 0x0000000000047947 */ /* 0x000fec0003800000 */
.L_x_20:
[----:B------:R-:W-:-:S11]  /*0d20*/  DADD R6, R8, R8 ;  /* 0x0000000008067229 */ /* 0x000fd60000000008 */
.L_x_19:
[----:B------:R-:W-:Y:S05]  /*0d30*/  BSYNC.RECONVERGENT B1 ;  /* 0x0000000000017941 */ /* 0x000fea0003800200 */
.L_x_17:
[----:B------:R-:W-:Y:S01]  /*0d40*/  IMAD.MOV.U32 R10, RZ, RZ, R6 ;  /* 0x000000ffff0a7224 */ /* 0x000fe200078e0006 */
[----:B------:R-:W-:Y:S01]  /*0d50*/  MOV R6, R0 ;  /* 0x0000000000067202 */ /* 0x000fe20000000f00 */
[----:B------:R-:W-:Y:S02]  /*0d60*/  IMAD.MOV.U32 R11, RZ, RZ, R7 ;  /* 0x000000ffff0b7224 */ /* 0x000fe400078e0007 */
[----:B------:R-:W-:-:S04]  /*0d70*/  IMAD.MOV.U32 R7, RZ, RZ, 0x0 ;  /* 0x00000000ff077424 */ /* 0x000fc800078e00ff */
[----:B------:R-:W-:Y:S05]  /*0d80*/  RET.REL.NODEC R6 `(_Z9layernormPfS_S_S_ii) ;  /* 0xfffffff0069c7950 */ /* 0x000fea0003c3ffff */
        .weak           $__internal_1_$__cuda_sm3x_div_rn_noftz_f32_slowpath
        .type           $__internal_1_$__cuda_sm3x_div_rn_noftz_f32_slowpath,@function
        .size           $__internal_1_$__cuda_sm3x_div_rn_noftz_f32_slowpath,($_Z9layernormPfS_S_S_ii$__internal_accurate_pow - $__internal_1_$__cuda_sm3x_div_rn_noftz_f32_slowpath)
$__internal_1_$__cuda_sm3x_div_rn_noftz_f32_slowpath:
[--C-:B------:R-:W-:Y:S01]  /*0d90*/  SHF.R.U32.HI R8, RZ, 0x17, R4.reuse ;  /* 0x00000017ff087819 */ /* 0x100fe20000011604 */
[----:B------:R-:W-:Y:S01]  /*0da0*/  BSSY.RECONVERGENT B1, `(.L_x_21) ;  /* 0x0000063000017945 */ /* 0x000fe20003800200 */
[----:B------:R-:W-:Y:S02]  /*0db0*/  SHF.R.U32.HI R0, RZ, 0x17, R7 ;  /* 0x00000017ff007819 */ /* 0x000fe40000011607 */
[----:B------:R-:W-:Y:S02]  /*0dc0*/  LOP3.LUT R15, R8, 0xff, RZ, 0xc0, !PT ;  /* 0x000000ff080f7812 */ /* 0x000fe400078ec0ff */
[----:B------:R-:W-:Y:S01]  /*0dd0*/  LOP3.LUT R10, R0, 0xff, RZ, 0xc0, !PT ;  /* 0x000000ff000a7812 */ /* 0x000fe200078ec0ff */
[----:B------:R-:W-:Y:S02]  /*0de0*/  IMAD.MOV.U32 R0, RZ, RZ, R4 ;  /* 0x000000ffff007224 */ /* 0x000fe400078e0004 */
[----:B------:R-:W-:Y:S02]  /*0df0*/  VIADD R11, R15, 0xffffffff ;  /* 0xffffffff0f0b7836 */ /* 0x000fe40000000000 */
[----:B------:R-:W-:-:S03]  /*0e00*/  VIADD R9, R10, 0xffffffff ;  /* 0xffffffff0a097836 */ /* 0x000fc60000000000 */
[----:B------:R-:W-:-:S04]  /*0e10*/  ISETP.GT.U32.AND P0, PT, R11, 0xfd, PT ;  /* 0x000000fd0b00780c */ /* 0x000fc80003f04070 */
[----:B------:R-:W-:-:S13]  /*0e20*/  ISETP.GT.U32.OR P0, PT, R9, 0xfd, P0 ;  /* 0x000000fd0900780c */ /* 0x000fda0000704470 */
[----:B------:R-:W-:Y:S01]  /*0e30*/  @!P0 IMAD.MOV.U32 R8, RZ, RZ, RZ ;  /* 0x000000ffff088224 */ /* 0x000fe200078e00ff */
[----:B------:R-:W-:Y:S06]  /*0e40*/  @!P0 BRA `(.L_x_22) ;  /* 0x00000000005c8947 */ /* 0x000fec0003800000 */
[----:B------:R-:W-:Y:S02]  /*0e50*/  FSETP.GTU.FTZ.AND P0, PT, |R7|, +INF , PT ;  /* 0x7f8000000700780b */ /* 0x000fe40003f1c200 */
[----:B------:R-:W-:-:S04]  /*0e60*/  FSETP.GTU.FTZ.AND P1, PT, |R4|, +INF , PT ;  /* 0x7f8000000400780b */ /* 0x000fc80003f3c200 */
[----:B------:R-:W-:-:S13]  /*0e70*/  PLOP3.LUT P0, PT, P0, P1, PT, 0xf8, 0x8f ;  /* 0x00000000008f781c */ /* 0x000fda0000703f70 */
[----:B------:R-:W-:Y:S05]  /*0e80*/  @P0 BRA `(.L_x_23) ;  /* 0x00000004004c0947 */ /* 0x000fea0003800000 */
[----:B------:R-:W-:-:S13]  /*0e90*/  LOP3.LUT P0, RZ, R0, 0x7fffffff, R7, 0xc8, !PT ;  /* 0x7fffffff00ff7812 */ /* 0x000fda000780c807 */
[----:B------:R-:W-:Y:S05]  /*0ea0*/  @!P0 BRA `(.L_x_24) ;  /* 0x00000004003c8947 */ /* 0x000fea0003800000 */
[C---:B------:R-:W-:Y:S02]  /*0eb0*/  FSETP.NEU.FTZ.AND P3, PT, |R7|.reuse, +INF , PT ;  /* 0x7f8000000700780b */ /* 0x040fe40003f7d200 */
[----:B------:R-:W-:Y:S02]  /*0ec0*/  FSETP.NEU.FTZ.AND P1, PT, |R4|, +INF , PT ;  /* 0x7f8000000400780b */ /* 0x000fe40003f3d200 */
[----:B------:R-:W-:-:S11]  /*0ed0*/  FSETP.NEU.FTZ.AND P0, PT, |R7|, +INF , PT ;  /* 0x7f8000000700780b */ /* 0x000fd60003f1d200 */
[----:B------:R-:W-:Y:S05]  /*0ee0*/  @!P1 BRA !P3, `(.L_x_24) ;  /* 0x00000004002c9947 */ /* 0x000fea0005800000 */
[----:B------:R-:W-:-:S04]  /*0ef0*/  LOP3.LUT P3, RZ, R7, 0x7fffffff, RZ, 0xc0, !PT ;  /* 0x7fffffff07ff7812 */ /* 0x000fc8000786c0ff */
[----:B------:R-:W-:-:S13]  /*0f00*/  PLOP3.LUT P1, PT, P1, P3, PT, 0x2f, 0xf2 ;  /* 0x0000000000f2781c */ /* 0x000fda0000f26577 */
[----:B------:R-:W-:Y:S05]  /*0f10*/  @P1 BRA `(.L_x_25) ;  /* 0x0000000400181947 */ /* 0x000fea0003800000 */
[----:B------:R-:W-:-:S04]  /*0f20*/  LOP3.LUT P1, RZ, R0, 0x7fffffff, RZ, 0xc0, !PT ;  /* 0x7fffffff00ff7812 */ /* 0x000fc8000782c0ff */
[----:B------:R-:W-:-:S13]  /*0f30*/  PLOP3.LUT P0, PT, P0, P1, PT, 0x2f, 0xf2 ;  /* 0x0000000000f2781c */ /* 0x000fda0000702577 */
[----:B------:R-:W-:Y:S05]  /*0f40*/  @P0 BRA `(.L_x_26) ;  /* 0x0000000400000947 */ /* 0x000fea0003800000 */
[----:B------:R-:W-:Y:S02]  /*0f50*/  ISETP.GE.AND P0, PT, R9, RZ, PT ;  /* 0x000000ff0900720c */ /* 0x000fe40003f06270 */
[----:B------:R-:W-:-:S11]  /*0f60*/  ISETP.GE.AND P1, PT, R11, RZ, PT ;  /* 0x000000ff0b00720c */ /* 0x000fd60003f26270 */
[----:B------:R-:W-:Y:S01]  /*0f70*/  @P0 IMAD.MOV.U32 R8, RZ, RZ, RZ ;  /* 0x000000ffff080224 */ /* 0x000fe200078e00ff */
[----:B------:R-:W-:Y:S01]  /*0f80*/  @!P0 MOV R8, 0xffffffc0 ;  /* 0xffffffc000088802 */ /* 0x000fe20000000f00 */
[----:B------:R-:W-:Y:S01]  /*0f90*/  @!P0 FFMA R7, R7, 1.84467440737095516160e+19, RZ ;  /* 0x5f80000007078823 */ /* 0x000fe200000000ff */
[----:B------:R-:W-:-:S03]  /*0fa0*/  @!P1 FFMA R0, R4, 1.84467440737095516160e+19, RZ ;  /* 0x5f80000004009823 */ /* 0x000fc600000000ff */
[----:B------:R-:W-:-:S07]  /*0fb0*/  @!P1 VIADD R8, R8, 0x40 ;  /* 0x0000004008089836 */ /* 0x000fce0000000000 */
.L_x_22:
[----:B------:R-:W-:Y:S01]  /*0fc0*/  LEA R9, R15, 0xc0800000, 0x17 ;  /* 0xc08000000f097811 */ /* 0x000fe200078eb8ff */
[----:B------:R-:W-:Y:S01]  /*0fd0*/  VIADD R10, R10, 0xffffff81 ;  /* 0xffffff810a0a7836 */ /* 0x000fe20000000000 */
[----:B------:R-:W-:Y:S03]  /*0fe0*/  BSSY.RECONVERGENT B2, `(.L_x_27) ;  /* 0x0000035000027945 */ /* 0x000fe60003800200 */
[----:B------:R-:W-:Y:S02]  /*0ff0*/  IMAD.IADD R9, R0, 0x1, -R9 ;  /* 0x0000000100097824 */ /* 0x000fe400078e0a09 */
[C---:B------:R-:W-:Y:S02]  /*1000*/  IMAD R0, R10.reuse, -0x800000, R7 ;  /* 0xff8000000a007824 */ /* 0x040fe400078e0207 */
[----:B------:R0:W1:Y:S01]  /*1010*/  MUFU.RCP R11, R9 ;  /* 0x00000009000b7308 */ /* 0x0000620000001000 */
[----:B------:R-:W-:Y:S01]  /*1020*/  FADD.FTZ R13, -R9, -RZ ;  /* 0x800000ff090d7221 */ /* 0x000fe20000010100 */
[----:B0-----:R-:W-:-:S05]  /*1030*/  IADD3 R9, PT, PT, R10, 0x7f, -R15 ;  /* 0x0000007f0a097810 */ /* 0x001fca0007ffe80f */
[----:B------:R-:W-:Y:S02]  /*1040*/  IMAD.IADD R9, R9, 0x1, R8 ;  /* 0x0000000109097824 */ /* 0x000fe400078e0208 */
[----:B-1----:R-:W-:-:S04]  /*1050*/  FFMA R12, R11, R13, 1 ;  /* 0x3f8000000b0c7423 */ /* 0x002fc8000000000d */
[----:B------:R-:W-:-:S04]  /*1060*/  FFMA R14, R11, R12, R11 ;  /* 0x0000000c0b0e7223 */ /* 0x000fc8000000000b */
[----:B------:R-:W-:-:S04]  /*1070*/  FFMA R7, R0, R14, RZ ;  /* 0x0000000e00077223 */ /* 0x000fc800000000ff */
[----:B------:R-:W-:-:S04]  /*1080*/  FFMA R12, R13, R7, R0 ;  /* 0x000000070d0c7223 */ /* 0x000fc80000000000 */
[----:B------:R-:W-:-:S04]  /*1090*/  FFMA R11, R14, R12, R7 ;  /* 0x0000000c0e0b7223 */ /* 0x000fc80000000007 */
[----:B------:R-:W-:-:S04]  /*10a0*/  FFMA R12, R13, R11, R0 ;  /* 0x0000000b0d0c7223 */ /* 0x000fc80000000000 */
[----:B------:R-:W-:-:S05]  /*10b0*/  FFMA R0, R14, R12, R11 ;  /* 0x0000000c0e007223 */ /* 0x000fca000000000b */
[----:B------:R-:W-:-:S04]  /*10c0*/  SHF.R.U32.HI R7, RZ, 0x17, R0 ;  /* 0x00000017ff077819 */ /* 0x000fc80000011600 */
[----:B------:R-:W-:-:S05]  /*10d0*/  LOP3.LUT R7, R7, 0xff, RZ, 0xc0, !PT ;  /* 0x000000ff07077812 */ /* 0x000fca00078ec0ff */
[----:B------:R-:W-:-:S04]  /*10e0*/  IMAD.IADD R13, R7, 0x1, R9 ;  /* 0x00000001070d7824 */ /* 0x000fc800078e0209 */
[----:B------:R-:W-:-:S05]  /*10f0*/  VIADD R7, R13, 0xffffffff ;  /* 0xffffffff0d077836 */ /* 0x000fca0000000000 */
[----:B------:R-:W-:-:S13]  /*1100*/  ISETP.GE.U32.AND P0, PT, R7, 0xfe, PT ;  /* 0x000000fe0700780c */ /* 0x000fda0003f06070 */
[----:B------:R-:W-:Y:S05]  /*1110*/  @!P0 BRA `(.L_x_28) ;  /* 0x0000000000808947 */ /* 0x000fea0003800000 */
[----:B------:R-:W-:-:S13]  /*1120*/  ISETP.GT.AND P0, PT, R13, 0xfe, PT ;  /* 0x000000fe0d00780c */ /* 0x000fda0003f04270 */
[----:B------:R-:W-:Y:S05]  /*1130*/  @P0 BRA `(.L_x_29) ;  /* 0x00000000006c0947 */ /* 0x000fea0003800000 */
[----:B------:R-:W-:-:S13]  /*1140*/  ISETP.GE.AND P0, PT, R13, 0x1, PT ;  /* 0x000000010d00780c */ /* 0x000fda0003f06270 */
[----:B------:R-:W-:Y:S05]  /*1150*/  @P0 BRA `(.L_x_30) ;  /* 0x0000000000740947 */ /* 0x000fea0003800000 */
[----:B------:R-:W-:Y:S02]  /*1160*/  ISETP.GE.AND P0, PT, R13, -0x18, PT ;  /* 0xffffffe80d00780c */ /* 0x000fe40003f06270 */
[----:B------:R-:W-:-:S11]  /*1170*/  LOP3.LUT R0, R0, 0x80000000, RZ, 0xc0, !PT ;  /* 0x8000000000007812 */ /* 0x000fd600078ec0ff */
[----:B------:R-:W-:Y:S05]  /*1180*/  @!P0 BRA `(.L_x_30) ;  /* 0x0000000000688947 */ /* 0x000fea0003800000 */
[CCC-:B------:R-:W-:Y:S01]  /*1190*/  FFMA.RZ R7, R14.reuse, R12.reuse, R11.reuse ;  /* 0x0000000c0e077223 */ /* 0x1c0fe2000000c00b */
[C---:B------:R-:W-:Y:S01]  /*11a0*/  IADD3 R10, PT, PT, R13.reuse, 0x20, RZ ;  /* 0x000000200d0a7810 */ /* 0x040fe20007ffe0ff */
[CCC-:B------:R-:W-:Y:S01]  /*11b0*/  FFMA.RM R8, R14.reuse, R12.reuse, R11.reuse ;  /* 0x0000000c0e087223 */ /* 0x1c0fe2000000400b */
[----:B------:R-:W-:Y:S02]  /*11c0*/  ISETP.NE.AND P3, PT, R13, RZ, PT ;  /* 0x000000ff0d00720c */ /* 0x000fe40003f65270 */
[----:B------:R-:W-:Y:S01]  /*11d0*/  LOP3.LUT R9, R7, 0x7fffff, RZ, 0xc0, !PT ;  /* 0x007fffff07097812 */ /* 0x000fe200078ec0ff */
[----:B------:R-:W-:Y:S01]  /*11e0*/  FFMA.RP R7, R14, R12, R11 ;  /* 0x0000000c0e077223 */ /* 0x000fe2000000800b */
[----:B------:R-:W-:Y:S01]  /*11f0*/  IMAD.MOV R11, RZ, RZ, -R13 ;  /* 0x000000ffff0b7224 */ /* 0x000fe200078e0a0d */
[----:B------:R-:W-:Y:S02]  /*1200*/  ISETP.NE.AND P1, PT, R13, RZ, PT ;  /* 0x000000ff0d00720c */ /* 0x000fe40003f25270 */
[----:B------:R-:W-:-:S02]  /*1210*/  LOP3.LUT R9, R9, 0x800000, RZ, 0xfc, !PT ;  /* 0x0080000009097812 */ /* 0x000fc400078efcff */
[----:B------:R-:W-:Y:S02]  /*1220*/  FSETP.NEU.FTZ.AND P0, PT, R7, R8, PT ;  /* 0x000000080700720b */ /* 0x000fe40003f1d000 */
[----:B------:R-:W-:Y:S02]  /*1230*/  SHF.L.U32 R10, R9, R10, RZ ;  /* 0x0000000a090a7219 */ /* 0x000fe400000006ff */
[----:B------:R-:W-:Y:S02]  /*1240*/  SEL R8, R11, RZ, P3 ;  /* 0x000000ff0b087207 */ /* 0x000fe40001800000 */
[----:B------:R-:W-:Y:S02]  /*1250*/  ISETP.NE.AND P1, PT, R10, RZ, P1 ;  /* 0x000000ff0a00720c */ /* 0x000fe40000f25270 */
[----:B------:R-:W-:Y:S02]  /*1260*/  SHF.R.U32.HI R8, RZ, R8, R9 ;  /* 0x00000008ff087219 */ /* 0x000fe40000011609 */
[----:B------:R-:W-:-:S02]  /*1270*/  PLOP3.LUT P0, PT, P0, P1, PT, 0xf8, 0x8f ;  /* 0x00000000008f781c */ /* 0x000fc40000703f70 */
[----:B------:R-:W-:Y:S02]  /*1280*/  SHF.R.U32.HI R10, RZ, 0x1, R8 ;  /* 0x00000001ff0a7819 */ /* 0x000fe40000011608 */
[----:B------:R-:W-:-:S04]  /*1290*/  SEL R7, RZ, 0x1, !P0 ;  /* 0x00000001ff077807 */ /* 0x000fc80004000000 */
[----:B------:R-:W-:-:S04]  /*12a0*/  LOP3.LUT R7, R7, 0x1, R10, 0xf8, !PT ;  /* 0x0000000107077812 */ /* 0x000fc800078ef80a */
[----:B------:R-:W-:-:S05]  /*12b0*/  LOP3.LUT R7, R7, R8, RZ, 0xc0, !PT ;  /* 0x0000000807077212 */ /* 0x000fca00078ec0ff */
[----:B------:R-:W-:-:S05]  /*12c0*/  IMAD.IADD R7, R10, 0x1, R7 ;  /* 0x000000010a077824 */ /* 0x000fca00078e0207 */
[----:B------:R-:W-:Y:S01]  /*12d0*/  LOP3.LUT R0, R7, R0, RZ, 0xfc, !PT ;  /* 0x0000000007007212 */ /* 0x000fe200078efcff */
[----:B------:R-:W-:Y:S06]  /*12e0*/  BRA `(.L_x_30) ;  /* 0x0000000000107947 */ /* 0x000fec0003800000 */
.L_x_29:
[----:B------:R-:W-:-:S04]  /*12f0*/  LOP3.LUT R0, R0, 0x80000000, RZ, 0xc0, !PT ;  /* 0x8000000000007812 */ /* 0x000fc800078ec0ff */
[----:B------:R-:W-:Y:S01]  /*1300*/  LOP3.LUT R0, R0, 0x7f800000, RZ, 0xfc, !PT ;  /* 0x7f80000000007812 */ /* 0x000fe200078efcff */
[----:B------:R-:W-:Y:S06]  /*1310*/  BRA `(.L_x_30) ;  /* 0x0000000000047947 */ /* 0x000fec0003800000 */
.L_x_28:
[----:B------:R-:W-:-:S07]  /*1320*/  IMAD R0, R9, 0x800000, R0 ;  /* 0x0080000009007824 */ /* 0x000fce00078e0200 */
.L_x_30:
[----:B------:R-:W-:Y:S05]  /*1330*/  BSYNC.RECONVERGENT B2 ;  /* 0x0000000000027941 */ /* 0x000fea0003800200 */
.L_x_27:
[----:B------:R-:W-:Y:S05]  /*1340*/  BRA `(.L_x_31) ;  /* 0x0000000000207947 */ /* 0x000fea0003800000 */
.L_x_26:
[----:B------:R-:W-:-:S04]  /*1350*/  LOP3.LUT R0, R0, 0x80000000, R7, 0x48, !PT ;  /* 0x8000000000007812 */ /* 0x000fc800078e4807 */
[----:B------:R-:W-:Y:S01]  /*1360*/  LOP3.LUT R0, R0, 0x7f800000, RZ, 0xfc, !PT ;  /* 0x7f80000000007812 */ /* 0x000fe200078efcff */
[----:B------:R-:W-:Y:S06]  /*1370*/  BRA `(.L_x_31) ;  /* 0x0000000000147947 */ /* 0x000fec0003800000 */
.L_x_25:
[----:B------:R-:W-:Y:S01]  /*1380*/  LOP3.LUT R0, R0, 0x80000000, R7, 0x48, !PT ;  /* 0x8000000000007812 */ /* 0x000fe200078e4807 */
[----:B------:R-:W-:Y:S06]  /*1390*/  BRA `(.L_x_31) ;  /* 0x00000000000c7947 */ /* 0x000fec0003800000 */
.L_x_24:
[----:B------:R-:W0:Y:S01]  /*13a0*/  MUFU.RSQ R0, -QNAN ;  /* 0xffc0000000007908 */ /* 0x000e220000001400 */
[----:B------:R-:W-:Y:S05]  /*13b0*/  BRA `(.L_x_31) ;  /* 0x0000000000047947 */ /* 0x000fea0003800000 */
.L_x_23:
[----:B------:R-:W-:-:S07]  /*13c0*/  FADD.FTZ R0, R7, R4 ;  /* 0x0000000407007221 */ /* 0x000fce0000010000 */
.L_x_31:
[----:B------:R-:W-:Y:S05]  /*13d0*/  BSYNC.RECONVERGENT B1 ;  /* 0x0000000000017941 */ /* 0x000fea0003800200 */
.L_x_21:
[----:B------:R-:W-:-:S04]  /*13e0*/  IMAD.MOV.U32 R7, RZ, RZ, 0x0 ;  /* 0x00000000ff077424 */ /* 0x000fc800078e00ff */
[----:B0-----:R-:W-:Y:S05]  /*13f0*/  RET.REL.NODEC R6 `(_Z9layernormPfS_S_S_ii) ;  /* 0xffffffec06007950 */ /* 0x001fea0003c3ffff */
        .type           $_Z9layernormPfS_S_S_ii$__internal_accurate_pow,@function
        .size           $_Z9layernormPfS_S_S_ii$__internal_accurate_pow,(.L_x_36 - $_Z9layernormPfS_S_S_ii$__internal_accurate_pow)
$_Z9layernormPfS_S_S_ii$__internal_accurate_pow:
[----:B------:R-:W-:Y:S01]  /*1400*/  DADD R20, -RZ, |R6| ;  /* 0x00000000ff147229 */ /* 0x000fe20000000506 */
[----:B------:R-:W-:Y:S01]  /*1410*/  IMAD.MOV.U32 R16, RZ, RZ, RZ ;  /* 0x000000ffff107224 */ /* 0x000fe200078e00ff */
[----:B------:R-:W-:Y:S01]  /*1420*/  MOV R15, 0x3ed0f5d2 ;  /* 0x3ed0f5d2000f7802 */ /* 0x000fe20000000f00 */
[----:B------:R-:W-:Y:S01]  /*1430*/  IMAD.MOV.U32 R14, RZ, RZ, 0x41ad3b5a ;  /* 0x41ad3b5aff0e7424 */ /* 0x000fe200078e00ff */
[----:B------:R-:W-:Y:S01]  /*1440*/  UMOV UR12, 0x7d2cafe2 ;  /* 0x7d2cafe2000c7882 */ /* 0x000fe20000000000 */
[----:B------:R-:W-:Y:S01]  /*1450*/  UMOV UR13, 0x3eb0f5ff ;  /* 0x3eb0f5ff000d7882 */ /* 0x000fe20000000000 */
[----:B------:R-:W-:Y:S01]  /*1460*/  UMOV UR14, 0x3b39803f ;  /* 0x3b39803f000e7882 */ /* 0x000fe20000000000 */
[----:B------:R-:W-:-:S03]  /*1470*/  UMOV UR15, 0x3c7abc9e ;  /* 0x3c7abc9e000f7882 */ /* 0x000fc60000000000 */
[----:B------:R-:W-:Y:S01]  /*1480*/  ISETP.GT.U32.AND P0, PT, R21, 0xfffff, PT ;  /* 0x000fffff1500780c */ /* 0x000fe20003f04070 */
[----:B------:R-:W-:Y:S01]  /*1490*/  IMAD.MOV.U32 R10, RZ, RZ, R21 ;  /* 0x000000ffff0a7224 */ /* 0x000fe200078e0015 */
[----:B------:R-:W-:-:S11]  /*14a0*/  MOV R12, R20 ;  /* 0x00000014000c7202 */ /* 0x000fd60000000f00 */
[----:B------:R-:W-:-:S10]  /*14b0*/  @!P0 DMUL R8, R20, 1.80143985094819840000e+16 ;  /* 0x4350000014088828 */ /* 0x000fd40000000000 */
[----:B------:R-:W-:Y:S02]  /*14c0*/  @!P0 IMAD.MOV.U32 R10, RZ, RZ, R9 ;  /* 0x000000ffff0a8224 */ /* 0x000fe400078e0009 */
[----:B------:R-:W-:Y:S01]  /*14d0*/  @!P0 IMAD.MOV.U32 R12, RZ, RZ, R8 ;  /* 0x000000ffff0c8224 */ /* 0x000fe200078e0008 */
[----:B------:R-:W-:Y:S02]  /*14e0*/  SHF.R.U32.HI R8, RZ, 0x14, R21 ;  /* 0x00000014ff087819 */ /* 0x000fe40000011615 */
[----:B------:R-:W-:Y:S02]  /*14f0*/  LOP3.LUT R10, R10, 0x800fffff, RZ, 0xc0, !PT ;  /* 0x800fffff0a0a7812 */ /* 0x000fe400078ec0ff */
[----:B------:R-:W-:Y:S02]  /*1500*/  @!P0 LEA.HI R8, R9, 0xffffffca, RZ, 0xc ;  /* 0xffffffca09088811 */ /* 0x000fe400078f60ff */
[----:B------:R-:W-:-:S03]  /*1510*/  LOP3.LUT R13, R10, 0x3ff00000, RZ, 0xfc, !PT ;  /* 0x3ff000000a0d7812 */ /* 0x000fc600078efcff */
[----:B------:R-:W-:Y:S01]  /*1520*/  VIADD R9, R8, 0xfffffc01 ;  /* 0xfffffc0108097836 */ /* 0x000fe20000000000 */
[----:B------:R-:W-:-:S13]  /*1530*/  ISETP.GE.U32.AND P1, PT, R13, 0x3ff6a09f, PT ;  /* 0x3ff6a09f0d00780c */ /* 0x000fda0003f26070 */
[----:B------:R-:W-:Y:S02]  /*1540*/  @P1 VIADD R11, R13, 0xfff00000 ;  /* 0xfff000000d0b1836 */ /* 0x000fe40000000000 */
[----:B------:R-:W-:Y:S02]  /*1550*/  @P1 VIADD R9, R8, 0xfffffc02 ;  /* 0xfffffc0208091836 */ /* 0x000fe40000000000 */
[----:B------:R-:W-:-:S06]  /*1560*/  @P1 IMAD.MOV.U32 R13, RZ, RZ, R11 ;  /* 0x000000ffff0d1224 */ /* 0x000fcc00078e000b */
[C---:B------:R-:W-:Y:S02]  /*1570*/  DADD R18, R12.reuse, 1 ;  /* 0x3ff000000c127429 */ /* 0x040fe40000000000 */
[----:B------:R-:W-:-:S04]  /*1580*/  DADD R12, R12, -1 ;  /* 0xbff000000c0c7429 */ /* 0x000fc80000000000 */
[----:B------:R-:W0:Y:S02]  /*1590*/  MUFU.RCP64H R17, R19 ;  /* 0x0000001300117308 */ /* 0x000e240000001800 */
[----:B0-----:R-:W-:-:S08]  /*15a0*/  DFMA R10, -R18, R16, 1 ;  /* 0x3ff00000120a742b */ /* 0x001fd00000000110 */
[----:B------:R-:W-:-:S08]  /*15b0*/  DFMA R10, R10, R10, R10 ;  /* 0x0000000a0a0a722b */ /* 0x000fd0000000000a */
[----:B------:R-:W-:-:S08]  /*15c0*/  DFMA R16, R16, R10, R16 ;  /* 0x0000000a1010722b */ /* 0x000fd00000000010 */
[----:B------:R-:W-:-:S08]  /*15d0*/  DMUL R10, R12, R16 ;  /* 0x000000100c0a7228 */ /* 0x000fd00000000000 */
[----:B------:R-:W-:-:S08]  /*15e0*/  DFMA R10, R12, R16, R10 ;  /* 0x000000100c0a722b */ /* 0x000fd0000000000a */
[----:B------:R-:W-:-:S08]  /*15f0*/  DMUL R24, R10, R10 ;  /* 0x0000000a0a187228 */ /* 0x000fd00000000000 */
[----:B------:R-:W-:Y:S01]  /*1600*/  DFMA R14, R24, UR12, R14 ;  /* 0x0000000c180e7c2b */ /* 0x000fe2000800000e */
[----:B------:R-:W-:Y:S01]  /*1610*/  UMOV UR12, 0x75488a3f ;  /* 0x75488a3f000c7882 */ /* 0x000fe20000000000 */
[----:B------:R-:W-:-:S06]  /*1620*/  UMOV UR13, 0x3ef3b20a ;  /* 0x3ef3b20a000d7882 */ /* 0x000fcc0000000000 */
[----:B------:R-:W-:Y:S01]  /*1630*/  DFMA R22, R24, R14, UR12 ;  /* 0x0000000c18167e2b */ /* 0x000fe2000800000e */
[----:B------:R-:W-:Y:S01]  /*1640*/  UMOV UR12, 0xe4faecd5 ;  /* 0xe4faecd5000c7882 */ /* 0x000fe20000000000 */
[----:B------:R-:W-:Y:S01]  /*1650*/  UMOV UR13, 0x3f1745cd ;  /* 0x3f1745cd000d7882 */ /* 0x000fe20000000000 */
[----:B------:R-:W-:-:S05]  /*1660*/  DADD R14, R12, -R10 ;  /* 0x000000000c0e7229 */ /* 0x000fca000000080a */
[----:B------:R-:W-:Y:S01]  /*1670*/  DFMA R22, R24, R22, UR12 ;  /* 0x0000000c18167e2b */ /* 0x000fe20008000016 */
[----:B------:R-:W-:Y:S01]  /*1680*/  UMOV UR12, 0x258a578b ;  /* 0x258a578b000c7882 */ /* 0x000fe20000000000 */
[----:B------:R-:W-:Y:S01]  /*1690*/  UMOV UR13, 0x3f3c71c7 ;  /* 0x3f3c71c7000d7882 */ /* 0x000fe20000000000 */
[----:B------:R-:W-:-:S05]  /*16a0*/  DADD R14, R14, R14 ;  /* 0x000000000e0e7229 */ /* 0x000fca000000000e */
[----:B------:R-:W-:Y:S01]  /*16b0*/  DFMA R22, R24, R22, UR12 ;  /* 0x0000000c18167e2b */ /* 0x000fe20008000016 */
[----:B------:R-:W-:Y:S01]  /*16c0*/  UMOV UR12, 0x9242b910 ;  /* 0x9242b910000c7882 */ /* 0x000fe20000000000 */
[----:B------:R-:W-:Y:S01]  /*16d0*/  UMOV UR13, 0x3f624924 ;  /* 0x3f624924000d7882 */ /* 0x000fe20000000000 */
[----:B------:R-:W-:-:S05]  /*16e0*/  DFMA R14, R12, -R10, R14 ;  /* 0x8000000a0c0e722b */ /* 0x000fca000000000e */
[----:B------:R-:W-:Y:S01]  /*16f0*/  DFMA R22, R24, R22, UR12 ;  /* 0x0000000c18167e2b */ /* 0x000fe20008000016 */
[----:B------:R-:W-:Y:S01]  /*1700*/  UMOV UR12, 0x99999dfb ;  /* 0x99999dfb000c7882 */ /* 0x000fe20000000000 */
[----:B------:R-:W-:Y:S01]  /*1710*/  UMOV UR13, 0x3f899999 ;  /* 0x3f899999000d7882 */ /* 0x000fe20000000000 */
[----:B------:R-:W-:Y:S02]  /*1720*/  DMUL R14, R16, R14 ;  /* 0x0000000e100e7228 */ /* 0x000fe40000000000 */
[----:B------:R-:W-:-:S03]  /*1730*/  DMUL R16, R10, R10 ;  /* 0x0000000a0a107228 */ /* 0x000fc60000000000 */
[----:B------:R-:W-:Y:S01]  /*1740*/  DFMA R22, R24, R22, UR12 ;  /* 0x0000000c18167e2b */ /* 0x000fe20008000016 */
[----:B------:R-:W-:Y:S01]  /*1750*/  UMOV UR12, 0x55555555 ;  /* 0x55555555000c7882 */ /* 0x000fe20000000000 */
[----:B------:R-:W-:-:S03]  /*1760*/  UMOV UR13, 0x3fb55555 ;  /* 0x3fb55555000d7882 */ /* 0x000fc60000000000 */
[----:B------:R-:W-:-:S03]  /*1770*/  DFMA R20, R10, R10, -R16 ;  /* 0x0000000a0a14722b */ /* 0x000fc60000000810 */
[----:B------:R-:W-:-:S08]  /*1780*/  DFMA R12, R24, R22, UR12 ;  /* 0x0000000c180c7e2b */ /* 0x000fd00008000016 */
[----:B------:R-:W-:Y:S01]  /*1790*/  DADD R18, -R12, UR12 ;  /* 0x0000000c0c127e29 */ /* 0x000fe20008000100 */
[----:B------:R-:W-:Y:S01]  /*17a0*/  UMOV UR12, 0xb9e7b0 ;  /* 0x00b9e7b0000c7882 */ /* 0x000fe20000000000 */
[----:B------:R-:W-:-:S06]  /*17b0*/  UMOV UR13, 0x3c46a4cb ;  /* 0x3c46a4cb000d7882 */ /* 0x000fcc0000000000 */
[----:B------:R-:W-:Y:S02]  /*17c0*/  DFMA R18, R24, R22, R18 ;  /* 0x000000161812722b */ /* 0x000fe40000000012 */
[----:B------:R-:W-:Y:S01]  /*17d0*/  DMUL R24, R10, R16 ;  /* 0x000000100a187228 */ /* 0x000fe20000000000 */
[----:B------:R-:W-:Y:S02]  /*17e0*/  VIADD R23, R15, 0x100000 ;  /* 0x001000000f177836 */ /* 0x000fe40000000000 */
[----:B------:R-:W-:-:S03]  /*17f0*/  IMAD.MOV.U32 R22, RZ, RZ, R14 ;  /* 0x000000ffff167224 */ /* 0x000fc600078e000e */
[----:B------:R-:W-:Y:S01]  /*1800*/  DADD R18, R18, -UR12 ;  /* 0x8000000c12127e29 */ /* 0x000fe20008000000 */
[----:B------:R-:W-:Y:S01]  /*1810*/  UMOV UR12, 0x80000000 ;  /* 0x80000000000c7882 */ /* 0x000fe20000000000 */
[----:B------:R-:W-:Y:S01]  /*1820*/  UMOV UR13, 0x43300000 ;  /* 0x43300000000d7882 */ /* 0x000fe20000000000 */
[C---:B------:R-:W-:Y:S02]  /*1830*/  DFMA R22, R10.reuse, R22, R20 ;  /* 0x000000160a16722b */ /* 0x040fe40000000014 */
[----:B------:R-:W-:-:S08]  /*1840*/  DFMA R20, R10, R16, -R24 ;  /* 0x000000100a14722b */ /* 0x000fd00000000818 */
[----:B------:R-:W-:Y:S02]  /*1850*/  DFMA R20, R14, R16, R20 ;  /* 0x000000100e14722b */ /* 0x000fe40000000014 */
[----:B------:R-:W-:-:S06]  /*1860*/  DADD R16, R12, R18 ;  /* 0x000000000c107229 */ /* 0x000fcc0000000012 */
[----:B------:R-:W-:Y:S02]  /*1870*/  DFMA R20, R10, R22, R20 ;  /* 0x000000160a14722b */ /* 0x000fe40000000014 */
[----:B------:R-:W-:Y:S02]  /*1880*/  DADD R22, R12, -R16 ;  /* 0x000000000c167229 */ /* 0x000fe40000000810 */
[----:B------:R-:W-:-:S06]  /*1890*/  DMUL R12, R16, R24 ;  /* 0x00000018100c7228 */ /* 0x000fcc0000000000 */
[----:B------:R-:W-:Y:S02]  /*18a0*/  DADD R22, R18, R22 ;  /* 0x0000000012167229 */ /* 0x000fe40000000016 */
[----:B------:R-:W-:-:S08]  /*18b0*/  DFMA R18, R16, R24, -R12 ;  /* 0x000000181012722b */ /* 0x000fd0000000080c */
[----:B------:R-:W-:-:S08]  /*18c0*/  DFMA R18, R16, R20, R18 ;  /* 0x000000141012722b */ /* 0x000fd00000000012 */
[----:B------:R-:W-:-:S08]  /*18d0*/  DFMA R22, R22, R24, R18 ;  /* 0x000000181616722b */ /* 0x000fd00000000012 */
[----:B------:R-:W-:-:S08]  /*18e0*/  DADD R16, R12, R22 ;  /* 0x000000000c107229 */ /* 0x000fd00000000016 */
[--C-:B------:R-:W-:Y:S02]  /*18f0*/  DADD R18, R10, R16.reuse ;  /* 0x000000000a127229 */ /* 0x100fe40000000010 */
[----:B------:R-:W-:-:S06]  /*1900*/  DADD R12, R12, -R16 ;  /* 0x000000000c0c7229 */ /* 0x000fcc0000000810 */
[----:B------:R-:W-:Y:S02]  /*1910*/  DADD R10, R10, -R18 ;  /* 0x000000000a0a7229 */ /* 0x000fe40000000812 */
[----:B------:R-:W-:-:S06]  /*1920*/  DADD R12, R22, R12 ;  /* 0x00000000160c7229 */ /* 0x000fcc000000000c */
[----:B------:R-:W-:-:S08]  /*1930*/  DADD R10, R16, R10 ;  /* 0x00000000100a7229 */ /* 0x000fd0000000000a */
[----:B------:R-:W-:-:S08]  /*1940*/  DADD R10, R12, R10 ;  /* 0x000000000c0a7229 */ /* 0x000fd0000000000a */
[----:B------:R-:W-:Y:S01]  /*1950*/  DADD R14, R14, R10 ;  /* 0x000000000e0e7229 */ /* 0x000fe2000000000a */
[----:B------:R-:W-:Y:S01]  /*1960*/  LOP3.LUT R10, R9, 0x80000000, RZ, 0x3c, !PT ;  /* 0x80000000090a7812 */ /* 0x000fe200078e3cff */
[----:B------:R-:W-:-:S06]  /*1970*/  IMAD.MOV.U32 R11, RZ, RZ, 0x43300000 ;  /* 0x43300000ff0b7424 */ /* 0x000fcc00078e00ff */
[----:B------:R-:W-:Y:S02]  /*1980*/  DADD R12, R18, R14 ;  /* 0x00000000120c7229 */ /* 0x000fe4000000000e */
[----:B------:R-:W-:Y:S01]  /*1990*/  DADD R10, R10, -UR12 ;  /* 0x8000000c0a0a7e29 */ /* 0x000fe20008000000 */
[----:B------:R-:W-:Y:S01]  /*19a0*/  UMOV UR12, 0xfefa39ef ;  /* 0xfefa39ef000c7882 */ /* 0x000fe20000000000 */
[----:B------:R-:W-:-:S04]  /*19b0*/  UMOV UR13, 0x3fe62e42 ;  /* 0x3fe62e42000d7882 */ /* 0x000fc80000000000 */
[--C-:B------:R-:W-:Y:S02]  /*19c0*/  DADD R18, R18, -R12.reuse ;  /* 0x0000000012127229 */ /* 0x100fe4000000080c */
[----:B------:R-:W-:-:S06]  /*19d0*/  DFMA R8, R10, UR12, R12 ;  /* 0x0000000c0a087c2b */ /* 0x000fcc000800000c */
[----:B------:R-:W-:Y:S02]  /*19e0*/  DADD R18, R14, R18 ;  /* 0x000000000e127229 */ /* 0x000fe40000000012 */
[----:B------:R-:W-:-:S08]  /*19f0*/  DFMA R16, R10, -UR12, R8 ;  /* 0x8000000c0a107c2b */ /* 0x000fd00008000008 */
[----:B------:R-:W-:-:S08]  /*1a00*/  DADD R16, -R12, R16 ;  /* 0x000000000c107229 */ /* 0x000fd00000000110 */
[----:B------:R-:W-:-:S08]  /*1a10*/  DADD R16, R18, -R16 ;  /* 0x0000000012107229 */ /* 0x000fd00000000810 */
[----:B------:R-:W-:-:S08]  /*1a20*/  DFMA R16, R10, UR14, R16 ;  /* 0x0000000e0a107c2b */ /* 0x000fd00008000010 */
[----:B------:R-:W-:-:S08]  /*1a30*/  DADD R10, R8, R16 ;  /* 0x00000000080a7229 */ /* 0x000fd00000000010 */
[----:B------:R-:W-:Y:S02]  /*1a40*/  DADD R8, R8, -R10 ;  /* 0x0000000008087229 */ /* 0x000fe4000000080a */
[----:B------:R-:W-:-:S06]  /*1a50*/  DMUL R14, R10, 2 ;  /* 0x400000000a0e7828 */ /* 0x000fcc0000000000 */
[----:B------:R-:W-:Y:S02]  /*1a60*/  DADD R16, R16, R8 ;  /* 0x0000000010107229 */ /* 0x000fe40000000008 */
[----:B------:R-:W-:Y:S01]  /*1a70*/  DFMA R10, R10, 2, -R14 ;  /* 0x400000000a0a782b */ /* 0x000fe2000000080e */
[----:B------:R-:W-:Y:S01]  /*1a80*/  MOV R8, 0x652b82fe ;  /* 0x652b82fe00087802 */ /* 0x000fe20000000f00 */
[----:B------:R-:W-:-:S06]  /*1a90*/  IMAD.MOV.U32 R9, RZ, RZ, 0x3ff71547 ;  /* 0x3ff71547ff097424 */ /* 0x000fcc00078e00ff */
[----:B------:R-:W-:-:S08]  /*1aa0*/  DFMA R16, R16, 2, R10 ;  /* 0x400000001010782b */ /* 0x000fd0000000000a */
[----:B------:R-:W-:-:S08]  /*1ab0*/  DADD R10, R14, R16 ;  /* 0x000000000e0a7229 */ /* 0x000fd00000000010 */
[----:B------:R-:W-:Y:S02]  /*1ac0*/  DFMA R8, R10, R8, 6.75539944105574400000e+15 ;  /* 0x433800000a08742b */ /* 0x000fe40000000008 */
[----:B------:R-:W-:Y:S01]  /*1ad0*/  FSETP.GEU.AND P0, PT, |R11|, 4.1917929649353027344, PT ;  /* 0x4086232b0b00780b */ /* 0x000fe20003f0e200 */
[----:B------:R-:W-:-:S05]  /*1ae0*/  DADD R14, R14, -R10 ;  /* 0x000000000e0e7229 */ /* 0x000fca000000080a */
[----:B------:R-:W-:-:S03]  /*1af0*/  DADD R12, R8, -6.75539944105574400000e+15 ;  /* 0xc3380000080c7429 */ /* 0x000fc60000000000 */
[----:B------:R-:W-:-:S05]  /*1b00*/  DADD R16, R16, R14 ;  /* 0x0000000010107229 */ /* 0x000fca000000000e */
[----:B------:R-:W-:Y:S01]  /*1b10*/  DFMA R18, R12, -UR12, R10 ;  /* 0x8000000c0c127c2b */ /* 0x000fe2000800000a */
[----:B------:R-:W-:Y:S01]  /*1b20*/  UMOV UR12, 0x3b39803f ;  /* 0x3b39803f000c7882 */ /* 0x000fe20000000000 */
[----:B------:R-:W-:-:S06]  /*1b30*/  UMOV UR13, 0x3c7abc9e ;  /* 0x3c7abc9e000d7882 */ /* 0x000fcc0000000000 */
[----:B------:R-:W-:Y:S01]  /*1b40*/  DFMA R12, R12, -UR12, R18 ;  /* 0x8000000c0c0c7c2b */ /* 0x000fe20008000012 */
[----:B------:R-:W-:Y:S01]  /*1b50*/  UMOV UR12, 0x69ce2bdf ;  /* 0x69ce2bdf000c7882 */ /* 0x000fe20000000000 */
[----:B------:R-:W-:Y:S01]  /*1b60*/  IMAD.MOV.U32 R18, RZ, RZ, -0x35dec16 ;  /* 0xfca213eaff127424 */ /* 0x000fe200078e00ff */
[----:B------:R-:W-:Y:S01]  /*1b70*/  UMOV UR13, 0x3e5ade15 ;  /* 0x3e5ade15000d7882 */ /* 0x000fe20000000000 */
[----:B------:R-:W-:-:S06]  /*1b80*/  IMAD.MOV.U32 R19, RZ, RZ, 0x3e928af3 ;  /* 0x3e928af3ff137424 */ /* 0x000fcc00078e00ff */
[----:B------:R-:W-:Y:S01]  /*1b90*/  DFMA R18, R12, UR12, R18 ;  /* 0x0000000c0c127c2b */ /* 0x000fe20008000012 */
[----:B------:R-:W-:Y:S01]  /*1ba0*/  UMOV UR12, 0x62401315 ;  /* 0x62401315000c7882 */ /* 0x000fe20000000000 */
[----:B------:R-:W-:-:S06]  /*1bb0*/  UMOV UR13, 0x3ec71dee ;  /* 0x3ec71dee000d7882 */ /* 0x000fcc0000000000 */
[----:B------:R-:W-:Y:S01]  /*1bc0*/  DFMA R18, R12, R18, UR12 ;  /* 0x0000000c0c127e2b */ /* 0x000fe20008000012 */
        /* <DEDUP_REMOVED lines=20> */
[----:B------:R-:W-:-:S08]  /*1d10*/  DFMA R18, R12, R18, UR12 ;  /* 0x0000000c0c127e2b */ /* 0x000fd00008000012 */
[----:B------:R-:W-:-:S08]  /*1d20*/  DFMA R18, R12, R18, 1 ;  /* 0x3ff000000c12742b */ /* 0x000fd00000000012 */
[----:B------:R-:W-:-:S10]  /*1d30*/  DFMA R12, R12, R18, 1 ;  /* 0x3ff000000c0c742b */ /* 0x000fd40000000012 */
[----:B------:R-:W-:Y:S02]  /*1d40*/  IMAD R15, R8, 0x100000, R13 ;  /* 0x00100000080f7824 */ /* 0x000fe400078e020d */
[----:B------:R-:W-:Y:S01]  /*1d50*/  IMAD.MOV.U32 R14, RZ, RZ, R12 ;  /* 0x000000ffff0e7224 */ /* 0x000fe200078e000c */
[----:B------:R-:W-:Y:S06]  /*1d60*/  @!P0 BRA `(.L_x_32) ;  /* 0x0000000000308947 */ /* 0x000fec0003800000 */
[----:B------:R-:W-:Y:S01]  /*1d70*/  FSETP.GEU.AND P1, PT, |R11|, 4.2275390625, PT ;  /* 0x408748000b00780b */ /* 0x000fe20003f2e200 */
[C---:B------:R-:W-:Y:S02]  /*1d80*/  DADD R14, R10.reuse, +INF ;  /* 0x7ff000000a0e7429 */ /* 0x040fe40000000000 */
[----:B------:R-:W-:-:S08]  /*1d90*/  DSETP.GEU.AND P0, PT, R10, RZ, PT ;  /* 0x000000ff0a00722a */ /* 0x000fd00003f0e000 */
[----:B------:R-:W-:Y:S02]  /*1da0*/  FSEL R14, R14, RZ, P0 ;  /* 0x000000ff0e0e7208 */ /* 0x000fe40000000000 */
[----:B------:R-:W-:Y:S02]  /*1db0*/  @!P1 LEA.HI R9, R8, R8, RZ, 0x1 ;  /* 0x0000000808099211 */ /* 0x000fe400078f08ff */
[----:B------:R-:W-:Y:S02]  /*1dc0*/  FSEL R15, R15, RZ, P0 ;  /* 0x000000ff0f0f7208 */ /* 0x000fe40000000000 */
[----:B------:R-:W-:-:S04]  /*1dd0*/  @!P1 SHF.R.S32.HI R9, RZ, 0x1, R9 ;  /* 0x00000001ff099819 */ /* 0x000fc80000011409 */
[----:B------:R-:W-:Y:S01]  /*1de0*/  @!P1 IADD3 R8, PT, PT, R8, -R9, RZ ;  /* 0x8000000908089210 */ /* 0x000fe20007ffe0ff */
[----:B------:R-:W-:-:S03]  /*1df0*/  @!P1 IMAD R13, R9, 0x100000, R13 ;  /* 0x00100000090d9824 */ /* 0x000fc600078e020d */
[----:B------:R-:W-:Y:S01]  /*1e00*/  @!P1 LEA R9, R8, 0x3ff00000, 0x14 ;  /* 0x3ff0000008099811 */ /* 0x000fe200078ea0ff */
[----:B------:R-:W-:-:S06]  /*1e10*/  @!P1 IMAD.MOV.U32 R8, RZ, RZ, RZ ;  /* 0x000000ffff089224 */ /* 0x000fcc00078e00ff */
[----:B------:R-:W-:-:S11]  /*1e20*/  @!P1 DMUL R14, R12, R8 ;  /* 0x000000080c0e9228 */ /* 0x000fd60000000000 */
.L_x_32:
[----:B------:R-:W-:Y:S01]  /*1e30*/  DFMA R16, R16, R14, R14 ;  /* 0x0000000e1010722b */ /* 0x000fe2000000000e */
[----:B------:R-:W-:Y:S01]  /*1e40*/  IMAD.MOV.U32 R8, RZ, RZ, R0 ;  /* 0x000000ffff087224 */ /* 0x000fe200078e0000 */
[----:B------:R-:W-:Y:S01]  /*1e50*/  DSETP.NEU.AND P0, PT, |R14|, +INF , PT ;  /* 0x7ff000000e00742a */ /* 0x000fe20003f0d200 */
[----:B------:R-:W-:-:S07]  /*1e60*/  IMAD.MOV.U32 R9, RZ, RZ, 0x0 ;  /* 0x00000000ff097424 */ /* 0x000fce00078e00ff */
[----:B------:R-:W-:Y:S02]  /*1e70*/  FSEL R10, R14, R16, !P0 ;  /* 0x000000100e0a7208 */ /* 0x000fe40004000000 */
[----:B------:R-:W-:Y:S01]  /*1e80*/  FSEL R14, R15, R17, !P0 ;  /* 0x000000110f0e7208 */ /* 0x000fe20004000000 */
[----:B------:R-:W-:Y:S06]  /*1e90*/  RET.REL.NODEC R8 `(_Z9layernormPfS_S_S_ii) ;  /* 0xffffffe008587950 */ /* 0x000fec0003c3ffff */
.L_x_33:
[----:B------:R-:W-:-:S00]  /*1ea0*/  BRA `(.L_x_33) ;  /* 0xfffffffc00fc7947 */ /* 0x000fc0000383ffff */
[----:B------:R-:W-:-:S00]  /*1eb0*/  NOP ;  /* 0x0000000000007918 */ /* 0x000fc00000000000 */
        /* <DEDUP_REMOVED lines=12> */
.L_x_36:


//--------------------- .nv.shared._Z9layernormPfS_S_S_ii --------------------------
	.section	.nv.shared._Z9layernormPfS_S_S_ii,"aw",@nobits
	.sectionflags	@""
	.align	16
	.zero		1024


//--------------------- .nv.shared.reserved.0     --------------------------
	.section	.nv.shared.reserved.0,"aw",@nobits
	.weak		__nv_reservedSMEM_offset_0_alias
	.size		__nv_reservedSMEM_offset_0_alias, 0, 64
	.other		__nv_reservedSMEM_offset_0_alias,@"STO_CUDA_RESERVED_SHARED STV_DEFAULT"
__nv_reservedSMEM_offset_0_alias:
	.zero		0
	.zero		64


//--------------------- .nv.constant0._Z9layernormPfS_S_S_ii --------------------------
	.section	.nv.constant0._Z9layernormPfS_S_S_ii,"a",@progbits
	.sectionflags	@""
	.align	4
.nv.constant0._Z9layernormPfS_S_S_ii:
	.zero		936


//--------------------- SYMBOLS --------------------------

	.type		.nv.reservedSmem.offset0,@object
	.size		.nv.reservedSmem.offset0,0x4
	.type		.nv.reservedSmem.cap,@object
	.size		.nv.reservedSmem.cap,0x4
